// auto-generated by cutlass_sweep.gemm — config: {"arch": "sm_90", "cluster_m": 1, "cluster_n": 1, "dtype": "fp16", "dtype_b": "fp16", "layout": "tt", "stages": 0, "tile_k": 64, "tile_m": 256, "tile_n": 256}
#include "cutlass/cutlass.h"
#include "cutlass/gemm/collective/collective_builder.hpp"
#include "cutlass/gemm/device/gemm_universal_adapter.h"
#include "cutlass/gemm/kernel/gemm_universal.hpp"
#include "cutlass/epilogue/collective/collective_builder.hpp"

using ElemA = cutlass::half_t;
using ElemB = cutlass::half_t;
using ElemCD = cutlass::half_t;
using Acc  = float;
using TileShape    = cute::Shape<cute::_256, cute::_256, cute::_64>;
using ClusterShape = cute::Shape<cute::_1, cute::_1, cute::_1>;

using CollectiveEpilogue = typename cutlass::epilogue::collective::CollectiveBuilder<
    cutlass::arch::Sm90, cutlass::arch::OpClassTensorOp,
    TileShape, ClusterShape,
    cutlass::epilogue::collective::EpilogueTileAuto,
    Acc, Acc,
    ElemCD, cutlass::layout::RowMajor, 128 / cutlass::sizeof_bits<ElemCD>::value,
    ElemCD, cutlass::layout::RowMajor, 128 / cutlass::sizeof_bits<ElemCD>::value,
    cutlass::epilogue::collective::EpilogueScheduleAuto
  >::CollectiveOp;

using CollectiveMainloop = typename cutlass::gemm::collective::CollectiveBuilder<
    cutlass::arch::Sm90, cutlass::arch::OpClassTensorOp,
    ElemA, cutlass::layout::ColumnMajor, 128 / cutlass::sizeof_bits<ElemA>::value,
    ElemB, cutlass::layout::ColumnMajor, 128 / cutlass::sizeof_bits<ElemB>::value,
    Acc,
    TileShape, ClusterShape,
    cutlass::gemm::collective::StageCountAutoCarveout<static_cast<int>(sizeof(typename CollectiveEpilogue::SharedStorage))>,
    cutlass::gemm::collective::KernelScheduleAuto
  >::CollectiveOp;

using GemmKernel = cutlass::gemm::kernel::GemmUniversal<
    cute::Shape<int,int,int,int>,
    CollectiveMainloop,
    CollectiveEpilogue
>;
using Gemm = cutlass::gemm::device::GemmUniversalAdapter<GemmKernel>;

// Force the device kernel symbol into the cubin without needing a host main.
auto* _anchor = &cutlass::device_kernel<GemmKernel>;


// ===== COMPILED SASS (sm_90a) =====

	.target	sm_90a

	.elftype	@"ET_EXEC"


//--------------------- .note.nv.tkinfo           --------------------------
	.section	.note.nv.tkinfo,"",@"SHT_NOTE"
	.sectionflags	@"SHF_NOTE_NV_TKINFO"
	.tkinfo
        /*0018*/ 	.word	0x00000002
        /*0030*/ 	.string	""
        /*0030*/ 	.string	"ptxas"
        /*0030*/ 	.string	"Cuda compilation tools, release 13.0, V13.0.88"
        /*0030*/ 	.string	"Build cuda_13.0.r13.0/compiler.36424714_0"
        /*0030*/ 	.string	"-arch sm_90a -m 64 "



//--------------------- .note.nv.cuinfo           --------------------------
	.section	.note.nv.cuinfo,"",@"SHT_NOTE"
	.sectionflags	@"SHF_NOTE_NV_CUINFO"
        /*0018*/ 	.short	0x0002
        /*001a*/ 	.short	0x005a
        /*001c*/ 	.short	0x0082
	.zero		2


//--------------------- .nv.info                  --------------------------
	.section	.nv.info,"",@"SHT_CUDA_INFO"
	.align	4


	//----- nvinfo : EIATTR_REGCOUNT
	.align		4
        /*0000*/ 	.byte	0x04, 0x2f
        /*0002*/ 	.short	(.L_15 - .L_14)
	.align		4
.L_14:
        /*0004*/ 	.word	index@(_ZN7cutlass13device_kernelINS_4gemm6kernel13GemmUniversalIN4cute5tupleIJiiiiEEENS1_10collective13CollectiveMmaINS1_34MainloopSm90TmaGmmaWarpSpecializedILi3ENS5_IJNS4_1CILi1EEESB_SB_EEENS1_35KernelTmaWarpSpecializedCooperativeEEENS5_IJNSA_ILi256EEESF_NSA_ILi64EEEEEENS_6half_tENS5_IJSB_llEEESI_NS5_IJlSB_lEEENS4_8TiledMMAINS4_8MMA_AtomIJNS4_4SM904GMMA26MMA_64x256x16_F32F16F16_SSILNSO_5MajorE1ELSQ_0ELNSO_7ScaleInE1ELSR_1EEEEEENS4_6LayoutINS5_IJNSA_ILi2EEESB_SB_EEENS5_IJSB_NSA_ILi0EEESX_EEEEENS5_IJNS4_10UnderscoreES10_S10_EEEEENS4_13SM90_TMA_LOADENS4_14ComposedLayoutINS4_7SwizzleILi3ELi4ELi3EEENS4_18smem_ptr_flag_bitsILi16EEENSU_INS5_IJSG_NSA_ILi8EEEEEENS5_IJSB_SG_EEEEEEEvNS4_8identityES13_NS14_IS16_S18_NSU_INS5_IJS19_SG_EEENS5_IJSG_SB_EEEEEEEvS1E_EENS_8epilogue10collective6detail29Sm90TmaWarpSpecializedAdapterINS1L_15DefaultEpilogueISI_SK_SK_NS1K_6thread17LinearCombinationISI_Li1EffLNS1P_9ScaleType4KindE0ELNS_15FloatRoundStyleE2ESI_EENS1_15EpilogueDefaultEEEEEvvEEEEvNT_6ParamsE)
        /*0008*/ 	.word	0x000000a8


	//----- nvinfo : EIATTR_FRAME_SIZE
	.align		4
.L_15:
        /*000c*/ 	.byte	0x04, 0x11
        /*000e*/ 	.short	(.L_17 - .L_16)
	.align		4
.L_16:
        /*0010*/ 	.word	index@(_ZN7cutlass13device_kernelINS_4gemm6kernel13GemmUniversalIN4cute5tupleIJiiiiEEENS1_10collective13CollectiveMmaINS1_34MainloopSm90TmaGmmaWarpSpecializedILi3ENS5_IJNS4_1CILi1EEESB_SB_EEENS1_35KernelTmaWarpSpecializedCooperativeEEENS5_IJNSA_ILi256EEESF_NSA_ILi64EEEEEENS_6half_tENS5_IJSB_llEEESI_NS5_IJlSB_lEEENS4_8TiledMMAINS4_8MMA_AtomIJNS4_4SM904GMMA26MMA_64x256x16_F32F16F16_SSILNSO_5MajorE1ELSQ_0ELNSO_7ScaleInE1ELSR_1EEEEEENS4_6LayoutINS5_IJNSA_ILi2EEESB_SB_EEENS5_IJSB_NSA_ILi0EEESX_EEEEENS5_IJNS4_10UnderscoreES10_S10_EEEEENS4_13SM90_TMA_LOADENS4_14ComposedLayoutINS4_7SwizzleILi3ELi4ELi3EEENS4_18smem_ptr_flag_bitsILi16EEENSU_INS5_IJSG_NSA_ILi8EEEEEENS5_IJSB_SG_EEEEEEEvNS4_8identityES13_NS14_IS16_S18_NSU_INS5_IJS19_SG_EEENS5_IJSG_SB_EEEEEEEvS1E_EENS_8epilogue10collective6detail29Sm90TmaWarpSpecializedAdapterINS1L_15DefaultEpilogueISI_SK_SK_NS1K_6thread17LinearCombinationISI_Li1EffLNS1P_9ScaleType4KindE0ELNS_15FloatRoundStyleE2ESI_EENS1_15EpilogueDefaultEEEEEvvEEEEvNT_6ParamsE)
        /*0014*/ 	.word	0x00000788


	//----- nvinfo : EIATTR_MIN_STACK_SIZE
	.align		4
.L_17:
        /*0018*/ 	.byte	0x04, 0x12
        /*001a*/ 	.short	(.L_19 - .L_18)
	.align		4
.L_18:
        /*001c*/ 	.word	index@(_ZN7cutlass13device_kernelINS_4gemm6kernel13GemmUniversalIN4cute5tupleIJiiiiEEENS1_10collective13CollectiveMmaINS1_34MainloopSm90TmaGmmaWarpSpecializedILi3ENS5_IJNS4_1CILi1EEESB_SB_EEENS1_35KernelTmaWarpSpecializedCooperativeEEENS5_IJNSA_ILi256EEESF_NSA_ILi64EEEEEENS_6half_tENS5_IJSB_llEEESI_NS5_IJlSB_lEEENS4_8TiledMMAINS4_8MMA_AtomIJNS4_4SM904GMMA26MMA_64x256x16_F32F16F16_SSILNSO_5MajorE1ELSQ_0ELNSO_7ScaleInE1ELSR_1EEEEEENS4_6LayoutINS5_IJNSA_ILi2EEESB_SB_EEENS5_IJSB_NSA_ILi0EEESX_EEEEENS5_IJNS4_10UnderscoreES10_S10_EEEEENS4_13SM90_TMA_LOADENS4_14ComposedLayoutINS4_7SwizzleILi3ELi4ELi3EEENS4_18smem_ptr_flag_bitsILi16EEENSU_INS5_IJSG_NSA_ILi8EEEEEENS5_IJSB_SG_EEEEEEEvNS4_8identityES13_NS14_IS16_S18_NSU_INS5_IJS19_SG_EEENS5_IJSG_SB_EEEEEEEvS1E_EENS_8epilogue10collective6detail29Sm90TmaWarpSpecializedAdapterINS1L_15DefaultEpilogueISI_SK_SK_NS1K_6thread17LinearCombinationISI_Li1EffLNS1P_9ScaleType4KindE0ELNS_15FloatRoundStyleE2ESI_EENS1_15EpilogueDefaultEEEEEvvEEEEvNT_6ParamsE)
        /*0020*/ 	.word	0x00000788
.L_19:


//--------------------- .nv.compat                --------------------------
	.section	.nv.compat,"",@"SHT_CUDA_COMPAT_INFO"
	.align	4
        /*0000*/ 	.byte	0x02, 0x09, 0x01, 0x00, 0x02, 0x02, 0x04, 0x00, 0x02, 0x05, 0x05, 0x00, 0x03, 0x07, 0x01, 0x01
        /*0010*/ 	.byte	0x02, 0x03, 0x01, 0x00, 0x02, 0x06, 0x01, 0x00, 0x04, 0x0b, 0x08, 0x00, 0x00, 0x00, 0x00, 0x00
        /*0020*/ 	.byte	0x00, 0x00, 0x00, 0x00


//--------------------- .nv.info._ZN7cutlass13device_kernelINS_4gemm6kernel13GemmUniversalIN4cute5tupleIJiiiiEEENS1_10collective13CollectiveMmaINS1_34MainloopSm90TmaGmmaWarpSpecializedILi3ENS5_IJNS4_1CILi1EEESB_SB_EEENS1_35KernelTmaWarpSpecializedCooperativeEEENS5_IJNSA_ILi256EEESF_NSA_ILi64EEEEEENS_6half_tENS5_IJSB_llEEESI_NS5_IJlSB_lEEENS4_8TiledMMAINS4_8MMA_AtomIJNS4_4SM904GMMA26MMA_64x256x16_F32F16F16_SSILNSO_5MajorE1ELSQ_0ELNSO_7ScaleInE1ELSR_1EEEEEENS4_6LayoutINS5_IJNSA_ILi2EEESB_SB_EEENS5_IJSB_NSA_ILi0EEESX_EEEEENS5_IJNS4_10UnderscoreES10_S10_EEEEENS4_13SM90_TMA_LOADENS4_14ComposedLayoutINS4_7SwizzleILi3ELi4ELi3EEENS4_18smem_ptr_flag_bitsILi16EEENSU_INS5_IJSG_NSA_ILi8EEEEEENS5_IJSB_SG_EEEEEEEvNS4_8identityES13_NS14_IS16_S18_NSU_INS5_IJS19_SG_EEENS5_IJSG_SB_EEEEEEEvS1E_EENS_8epilogue10collective6detail29Sm90TmaWarpSpecializedAdapterINS1L_15DefaultEpilogueISI_SK_SK_NS1K_6thread17LinearCombinationISI_Li1EffLNS1P_9ScaleType4KindE0ELNS_15FloatRoundStyleE2ESI_EENS1_15EpilogueDefaultEEEEEvvEEEEvNT_6ParamsE --------------------------
	.section	.nv.info._ZN7cutlass13device_kernelINS_4gemm6kernel13GemmUniversalIN4cute5tupleIJiiiiEEENS1_10collective13CollectiveMmaINS1_34MainloopSm90TmaGmmaWarpSpecializedILi3ENS5_IJNS4_1CILi1EEESB_SB_EEENS1_35KernelTmaWarpSpecializedCooperativeEEENS5_IJNSA_ILi256EEESF_NSA_ILi64EEEEEENS_6half_tENS5_IJSB_llEEESI_NS5_IJlSB_lEEENS4_8TiledMMAINS4_8MMA_AtomIJNS4_4SM904GMMA26MMA_64x256x16_F32F16F16_SSILNSO_5MajorE1ELSQ_0ELNSO_7ScaleInE1ELSR_1EEEEEENS4_6LayoutINS5_IJNSA_ILi2EEESB_SB_EEENS5_IJSB_NSA_ILi0EEESX_EEEEENS5_IJNS4_10UnderscoreES10_S10_EEEEENS4_13SM90_TMA_LOADENS4_14ComposedLayoutINS4_7SwizzleILi3ELi4ELi3EEENS4_18smem_ptr_flag_bitsILi16EEENSU_INS5_IJSG_NSA_ILi8EEEEEENS5_IJSB_SG_EEEEEEEvNS4_8identityES13_NS14_IS16_S18_NSU_INS5_IJS19_SG_EEENS5_IJSG_SB_EEEEEEEvS1E_EENS_8epilogue10collective6detail29Sm90TmaWarpSpecializedAdapterINS1L_15DefaultEpilogueISI_SK_SK_NS1K_6thread17LinearCombinationISI_Li1EffLNS1P_9ScaleType4KindE0ELNS_15FloatRoundStyleE2ESI_EENS1_15EpilogueDefaultEEEEEvvEEEEvNT_6ParamsE,"",@"SHT_CUDA_INFO"
	.sectionflags	@""
	.align	4


	//----- nvinfo : EIATTR_CUDA_API_VERSION
	.align		4
        /*0000*/ 	.byte	0x04, 0x37
        /*0002*/ 	.short	(.L_21 - .L_20)
.L_20:
        /*0004*/ 	.word	0x00000082


	//----- nvinfo : EIATTR_KPARAM_INFO
	.align		4
.L_21:
        /*0008*/ 	.byte	0x04, 0x17
        /*000a*/ 	.short	(.L_23 - .L_22)
.L_22:
        /*000c*/ 	.word	0x00000000
        /*0010*/ 	.short	0x0000
        /*0012*/ 	.short	0x0070
        /*0014*/ 	.byte	0x00, 0xf0, 0x01, 0x10


	//----- nvinfo : EIATTR_SPARSE_MMA_MASK
	.align		4
.L_23:
        /*0018*/ 	.byte	0x03, 0x50
        /*001a*/ 	.short	0x0000


	//----- nvinfo : EIATTR_MAXREG_COUNT
	.align		4
        /*001c*/ 	.byte	0x03, 0x1b
        /*001e*/ 	.short	0x00a8


	//----- nvinfo : EIATTR_NUM_BARRIERS
	.align		4
        /*0020*/ 	.byte	0x02, 0x4c
        /*0022*/ 	.byte	0x01
	.zero		1


	//----- nvinfo : EIATTR_EXTERNS
	.align		4
        /*0024*/ 	.byte	0x04, 0x0f
        /*0026*/ 	.short	(.L_25 - .L_24)


	//   ....[0]....
	.align		4
.L_24:
        /*0028*/ 	.word	index@(__assertfail)


	//----- nvinfo : EIATTR_ANNOTATIONS
	.align		4
.L_25:
        /*002c*/ 	.byte	0x04, 0x55
        /*002e*/ 	.short	(.L_27 - .L_26)


	//   ....[0]....
.L_26:
        /*0030*/ 	.word	0x00000001
        /*0034*/ 	.byte	0x70, 0x06, 0x00, 0x00, 0x01, 0x00, 0x00, 0x00, 0x90, 0x06, 0x00, 0x00, 0x01, 0x00, 0x00, 0x00
        /* <DEDUP_REMOVED lines=713> */
        /*2cd4*/ 	.byte	0x20, 0xaf, 0x01, 0x00, 0x01, 0x00, 0x00, 0x00, 0x40, 0xaf, 0x01, 0x00


	//----- nvinfo : EIATTR_MERCURY_ISA_VERSION
	.align		4
.L_27:
        /*2ce0*/ 	.byte	0x03, 0x5f
        /*2ce2*/ 	.short	0x0101


	//----- nvinfo : EIATTR_INT_WARP_WIDE_INSTR_OFFSETS
	.align		4
        /*2ce4*/ 	.byte	0x04, 0x31
        /*2ce6*/ 	.short	(.L_29 - .L_28)


	//   ....[0]....
.L_28:
        /*2ce8*/ 	.word	0x000004e0


	//   ....[1]....
        /*2cec*/ 	.word	0x000004f0


	//   ....[2]....
        /*2cf0*/ 	.word	0x00000580


	//----- nvinfo : EIATTR_COOP_GROUP_MASK_REGIDS
	.align		4
.L_29:
        /*2cf4*/ 	.byte	0x04, 0x29
        /*2cf6*/ 	.short	(.L_31 - .L_30)


	//   ....[0]....
.L_30:
        /*2cf8*/ 	.word	0xffffffff


	//   ....[1]....
        /*2cfc*/ 	.word	0xffffffff


	//   ....[2]....
        /*2d00*/ 	.word	0xffffffff


	//   ....[3]....
        /*2d04*/ 	.word	0xffffffff


	//   ....[4]....
        /*2d08*/ 	.word	0xffffffff


	//----- nvinfo : EIATTR_COOP_GROUP_INSTR_OFFSETS
	.align		4
.L_31:
        /*2d0c*/ 	.byte	0x04, 0x28
        /*2d0e*/ 	.short	(.L_33 - .L_32)


	//   ....[0]....
.L_32:
        /*2d10*/ 	.word	0x00000070


	//   ....[1]....
        /*2d14*/ 	.word	0x00000080


	//   ....[2]....
        /*2d18*/ 	.word	0x000001a0


	//   ....[3]....
        /*2d1c*/ 	.word	0x00000390


	//   ....[4]....
        /*2d20*/ 	.word	0x00001150


	//----- nvinfo : EIATTR_REG_RECONFIG
	.align		4
.L_33:
        /*2d24*/ 	.byte	0x01, 0x54
	.zero		2


	//----- nvinfo : EIATTR_SYSCALL_OFFSETS
	.align		4
        /*2d28*/ 	.byte	0x04, 0x46
        /*2d2a*/ 	.short	(.L_35 - .L_34)


	//   ....[0]....
.L_34:
        /*2d2c*/ 	.word	0x00001300


	//----- nvinfo : EIATTR_MBARRIER_INSTR_OFFSETS
	.align		4
.L_35:
        /*2d30*/ 	.byte	0x04, 0x39
        /*2d32*/ 	.short	(.L_37 - .L_36)


	//   ....[0]....
.L_36:
        /*2d34*/ 	.word	0x00000320
        /*2d38*/ 	.word	0x000000ff
        /*2d3c*/ 	.word	0x00000000
        /*2d40*/ 	.short	0x0100
        /*2d42*/ 	.byte	0x08
	.zero		1


	//   ....[1]....
        /*2d44*/ 	.word	0x00000330
        /*2d48*/ 	.word	0x000000ff
        /*2d4c*/ 	.word	0x00000018
        /*2d50*/ 	.short	0x0100
        /*2d52*/ 	.byte	0x08
	.zero		1


	//   ....[2]....
        /*2d54*/ 	.word	0x00000340
        /*2d58*/ 	.word	0x000000ff
        /*2d5c*/ 	.word	0x00000008
        /*2d60*/ 	.short	0x0100
        /*2d62*/ 	.byte	0x08
	.zero		1


	//   ....[3]....
        /*2d64*/ 	.word	0x00000350
        /*2d68*/ 	.word	0x000000ff
        /*2d6c*/ 	.word	0x00000020
        /*2d70*/ 	.short	0x0100
        /*2d72*/ 	.byte	0x08
	.zero		1


	//   ....[4]....
        /*2d74*/ 	.word	0x00000360
        /*2d78*/ 	.word	0x000000ff
        /*2d7c*/ 	.word	0x00000010
        /*2d80*/ 	.short	0x0100
        /*2d82*/ 	.byte	0x08
	.zero		1


	//   ....[5]....
        /*2d84*/ 	.word	0x00000370
        /*2d88*/ 	.word	0x000000ff
        /*2d8c*/ 	.word	0x00000028
        /*2d90*/ 	.short	0x0100
        /*2d92*/ 	.byte	0x08
	.zero		1


	//   ....[6]....
        /*2d94*/ 	.word	0x00000600
        /*2d98*/ 	.word	0x000000ff
        /*2d9c*/ 	.word	0x00000040
        /*2da0*/ 	.short	0x0100
        /*2da2*/ 	.byte	0x10
	.zero		1


	//   ....[7]....
        /*2da4*/ 	.word	0x000006a0
        /*2da8*/ 	.word	0x000000ff
        /*2dac*/ 	.word	0x00000048
        /*2db0*/ 	.short	0x0100
        /*2db2*/ 	.byte	0x10
	.zero		1


	//   ....[8]....
        /*2db4*/ 	.word	0x000013a0
        /*2db8*/ 	.word	0x00000003
        /*2dbc*/ 	.word	0x00000000
        /*2dc0*/ 	.short	0x010a
        /*2dc2*/ 	.byte	0x3f
	.zero		1


	//   ....[9]....
        /*2dc4*/ 	.word	0x000013e0
        /*2dc8*/ 	.word	0x00000003
        /*2dcc*/ 	.word	0x00000000
        /*2dd0*/ 	.short	0x010a
        /*2dd2*/ 	.byte	0x3f
	.zero		1


	//   ....[10]....
        /*2dd4*/ 	.word	0x000049d0
        /*2dd8*/ 	.word	0x000000ff
        /*2ddc*/ 	.word	0x00000000
        /*2de0*/ 	.short	0x010a
        /*2de2*/ 	.byte	0x08
	.zero		1


	//   ....[11]....
        /*2de4*/ 	.word	0x00004a10
        /*2de8*/ 	.word	0x000000ff
        /*2dec*/ 	.word	0x00000000
        /*2df0*/ 	.short	0x010a
        /*2df2*/ 	.byte	0x08
	.zero		1


	//   ....[12]....
        /*2df4*/ 	.word	0x00008ae0
        /*2df8*/ 	.word	0x000000ff
        /*2dfc*/ 	.word	0x00000000
        /*2e00*/ 	.short	0x0101
        /*2e02*/ 	.byte	0x07
	.zero		1


	//   ....[13]....
        /*2e04*/ 	.word	0x00008cf0
        /*2e08*/ 	.word	0x000000ff
        /*2e0c*/ 	.word	0x00000000
        /*2e10*/ 	.short	0x0101
        /*2e12*/ 	.byte	0x06
	.zero		1


	//   ....[14]....
        /*2e14*/ 	.word	0x0001a9b0
        /*2e18*/ 	.word	0x0000000a
        /*2e1c*/ 	.word	0x00000018
        /*2e20*/ 	.short	0x010a
        /*2e22*/ 	.byte	0x3f
	.zero		1


	//   ....[15]....
        /*2e24*/ 	.word	0x0001ae40
        /*2e28*/ 	.word	0x00000002
        /*2e2c*/ 	.word	0x00000048
        /*2e30*/ 	.short	0x0101
        /*2e32*/ 	.byte	0x3f
	.zero		1


	//   ....[16]....
        /*2e34*/ 	.word	0x0001b640
        /*2e38*/ 	.word	0x00000005
        /*2e3c*/ 	.word	0x00000000
        /*2e40*/ 	.short	0x010a
        /*2e42*/ 	.byte	0x3f
	.zero		1


	//   ....[17]....
        /*2e44*/ 	.word	0x0001b6d0
        /*2e48*/ 	.word	0x00000007
        /*2e4c*/ 	.word	0x00000000
        /*2e50*/ 	.short	0x010a
        /*2e52*/ 	.byte	0x3f
	.zero		1


	//   ....[18]....
        /*2e54*/ 	.word	0x0001b760
        /*2e58*/ 	.word	0x00000003
        /*2e5c*/ 	.word	0x00000000
        /*2e60*/ 	.short	0x010a
        /*2e62*/ 	.byte	0x3f
	.zero		1


	//   ....[19]....
        /*2e64*/ 	.word	0x0001b7c0
        /*2e68*/ 	.word	0x00000003
        /*2e6c*/ 	.word	0x00000000
        /*2e70*/ 	.short	0x010a
        /*2e72*/ 	.byte	0x3f
	.zero		1


	//   ....[20]....
        /*2e74*/ 	.word	0x0001b820
        /*2e78*/ 	.word	0x00000005
        /*2e7c*/ 	.word	0x00000000
        /*2e80*/ 	.short	0x010a
        /*2e82*/ 	.byte	0x3f
	.zero		1


	//   ....[21]....
        /*2e84*/ 	.word	0x0001b8f0
        /*2e88*/ 	.word	0x0000000a
        /*2e8c*/ 	.word	0x00000018
        /*2e90*/ 	.short	0x010a
        /*2e92*/ 	.byte	0x3f
	.zero		1


	//   ....[22]....
        /*2e94*/ 	.word	0x0001b9c0
        /*2e98*/ 	.word	0x00000005
        /*2e9c*/ 	.word	0x00000000
        /*2ea0*/ 	.short	0x010a
        /*2ea2*/ 	.byte	0x3f
	.zero		1


	//   ....[23]....
        /*2ea4*/ 	.word	0x0001ba10
        /*2ea8*/ 	.word	0x00000007
        /*2eac*/ 	.word	0x00000000
        /*2eb0*/ 	.short	0x010a
        /*2eb2*/ 	.byte	0x3f
	.zero		1


	//----- nvinfo : EIATTR_NUM_MBARRIERS
	.align		4
.L_37:
        /*2eb4*/ 	.byte	0x03, 0x38
        /*2eb6*/ 	.short	0x0008


	//----- nvinfo : EIATTR_EXIT_INSTR_OFFSETS
	.align		4
        /*2eb8*/ 	.byte	0x04, 0x1c
        /*2eba*/ 	.short	(.L_39 - .L_38)


	//   ....[0]....
.L_38:
        /*2ebc*/ 	.word	0x00000700


	//   ....[1]....
        /*2ec0*/ 	.word	0x00001070


	//   ....[2]....
        /*2ec4*/ 	.word	0x00019f00


	//   ....[3]....
        /*2ec8*/ 	.word	0x0001a610


	//   ....[4]....
        /*2ecc*/ 	.word	0x0001b7b0


	//----- nvinfo : EIATTR_MAX_THREADS
	.align		4
.L_39:
        /*2ed0*/ 	.byte	0x04, 0x05
        /*2ed2*/ 	.short	(.L_41 - .L_40)
.L_40:
        /*2ed4*/ 	.word	0x00000180
        /*2ed8*/ 	.word	0x00000001
        /*2edc*/ 	.word	0x00000001


	//----- nvinfo : EIATTR_CRS_STACK_SIZE
	.align		4
.L_41:
        /*2ee0*/ 	.byte	0x04, 0x1e
        /*2ee2*/ 	.short	(.L_43 - .L_42)
.L_42:
        /*2ee4*/ 	.word	0x00000000


	//----- nvinfo : EIATTR_CBANK_PARAM_SIZE
	.align		4
.L_43:
        /*2ee8*/ 	.byte	0x03, 0x19
        /*2eea*/ 	.short	0x0470


	//----- nvinfo : EIATTR_PARAM_CBANK
	.align		4
        /*2eec*/ 	.byte	0x04, 0x0a
        /*2eee*/ 	.short	(.L_45 - .L_44)
	.align		4
.L_44:
        /*2ef0*/ 	.word	index@(.nv.constant0._ZN7cutlass13device_kernelINS_4gemm6kernel13GemmUniversalIN4cute5tupleIJiiiiEEENS1_10collective13CollectiveMmaINS1_34MainloopSm90TmaGmmaWarpSpecializedILi3ENS5_IJNS4_1CILi1EEESB_SB_EEENS1_35KernelTmaWarpSpecializedCooperativeEEENS5_IJNSA_ILi256EEESF_NSA_ILi64EEEEEENS_6half_tENS5_IJSB_llEEESI_NS5_IJlSB_lEEENS4_8TiledMMAINS4_8MMA_AtomIJNS4_4SM904GMMA26MMA_64x256x16_F32F16F16_SSILNSO_5MajorE1ELSQ_0ELNSO_7ScaleInE1ELSR_1EEEEEENS4_6LayoutINS5_IJNSA_ILi2EEESB_SB_EEENS5_IJSB_NSA_ILi0EEESX_EEEEENS5_IJNS4_10UnderscoreES10_S10_EEEEENS4_13SM90_TMA_LOADENS4_14ComposedLayoutINS4_7SwizzleILi3ELi4ELi3EEENS4_18smem_ptr_flag_bitsILi16EEENSU_INS5_IJSG_NSA_ILi8EEEEEENS5_IJSB_SG_EEEEEEEvNS4_8identityES13_NS14_IS16_S18_NSU_INS5_IJS19_SG_EEENS5_IJSG_SB_EEEEEEEvS1E_EENS_8epilogue10collective6detail29Sm90TmaWarpSpecializedAdapterINS1L_15DefaultEpilogueISI_SK_SK_NS1K_6thread17LinearCombinationISI_Li1EffLNS1P_9ScaleType4KindE0ELNS_15FloatRoundStyleE2ESI_EENS1_15EpilogueDefaultEEEEEvvEEEEvNT_6ParamsE)
        /*2ef4*/ 	.short	0x0210
        /*2ef6*/ 	.short	0x0470


	//----- nvinfo : EIATTR_SW_WAR
	.align		4
.L_45:
        /*2ef8*/ 	.byte	0x04, 0x36
        /*2efa*/ 	.short	(.L_47 - .L_46)
.L_46:
        /*2efc*/ 	.word	0x00000008
.L_47:


//--------------------- .nv.callgraph             --------------------------
	.section	.nv.callgraph,"",@"SHT_CUDA_CALLGRAPH"
	.align	4
	.sectionentsize	8
	.align		4
        /*0000*/ 	.word	0x00000000
	.align		4
        /*0004*/ 	.word	0xffffffff
	.align		4
        /*0008*/ 	.word	index@(_ZN7cutlass13device_kernelINS_4gemm6kernel13GemmUniversalIN4cute5tupleIJiiiiEEENS1_10collective13CollectiveMmaINS1_34MainloopSm90TmaGmmaWarpSpecializedILi3ENS5_IJNS4_1CILi1EEESB_SB_EEENS1_35KernelTmaWarpSpecializedCooperativeEEENS5_IJNSA_ILi256EEESF_NSA_ILi64EEEEEENS_6half_tENS5_IJSB_llEEESI_NS5_IJlSB_lEEENS4_8TiledMMAINS4_8MMA_AtomIJNS4_4SM904GMMA26MMA_64x256x16_F32F16F16_SSILNSO_5MajorE1ELSQ_0ELNSO_7ScaleInE1ELSR_1EEEEEENS4_6LayoutINS5_IJNSA_ILi2EEESB_SB_EEENS5_IJSB_NSA_ILi0EEESX_EEEEENS5_IJNS4_10UnderscoreES10_S10_EEEEENS4_13SM90_TMA_LOADENS4_14ComposedLayoutINS4_7SwizzleILi3ELi4ELi3EEENS4_18smem_ptr_flag_bitsILi16EEENSU_INS5_IJSG_NSA_ILi8EEEEEENS5_IJSB_SG_EEEEEEEvNS4_8identityES13_NS14_IS16_S18_NSU_INS5_IJS19_SG_EEENS5_IJSG_SB_EEEEEEEvS1E_EENS_8epilogue10collective6detail29Sm90TmaWarpSpecializedAdapterINS1L_15DefaultEpilogueISI_SK_SK_NS1K_6thread17LinearCombinationISI_Li1EffLNS1P_9ScaleType4KindE0ELNS_15FloatRoundStyleE2ESI_EENS1_15EpilogueDefaultEEEEEvvEEEEvNT_6ParamsE)
	.align		4
        /*000c*/ 	.word	index@(__assertfail)
	.align		4
        /*0010*/ 	.word	0x00000000
	.align		4
        /*0014*/ 	.word	0xfffffffe
	.align		4
        /*0018*/ 	.word	0x00000000
	.align		4
        /*001c*/ 	.word	0xfffffffd
	.align		4
        /*0020*/ 	.word	0x00000000
	.align		4
        /*0024*/ 	.word	0xfffffffc


//--------------------- .nv.constant4             --------------------------
	.section	.nv.constant4,"a",@progbits
	.align	8
	.align		8
.nv.constant4:
        /*0000*/ 	.dword	__assertfail
	.align		8
        /*0008*/ 	.dword	__unnamed_1
	.align		8
        /*0010*/ 	.dword	_ZN40_INTERNAL_8da93727_4_k_cu_b5f57ca9_150484cuda3std3__45__cpo5beginE
	.align		8
        /*0018*/ 	.dword	_ZN40_INTERNAL_8da93727_4_k_cu_b5f57ca9_150484cuda3std3__45__cpo3endE
	.align		8
        /*0020*/ 	.dword	_ZN40_INTERNAL_8da93727_4_k_cu_b5f57ca9_150484cuda3std3__45__cpo6cbeginE
	.align		8
        /*0028*/ 	.dword	_ZN40_INTERNAL_8da93727_4_k_cu_b5f57ca9_150484cuda3std3__45__cpo4cendE
	.align		8
        /*0030*/ 	.dword	_ZN40_INTERNAL_8da93727_4_k_cu_b5f57ca9_150484cuda3std3__442_GLOBAL__N__8da93727_4_k_cu_b5f57ca9_150486ignoreE
	.align		8
        /*0038*/ 	.dword	_ZN40_INTERNAL_8da93727_4_k_cu_b5f57ca9_150484cuda3std3__419piecewise_constructE
	.align		8
        /*0040*/ 	.dword	_ZN40_INTERNAL_8da93727_4_k_cu_b5f57ca9_150484cuda3std3__48in_placeE
	.align		8
        /*0048*/ 	.dword	_ZN40_INTERNAL_8da93727_4_k_cu_b5f57ca9_150484cuda3std6ranges3__45__cpo4swapE
	.align		8
        /*0050*/ 	.dword	_ZN40_INTERNAL_8da93727_4_k_cu_b5f57ca9_150484cuda3std6ranges3__45__cpo9iter_moveE
	.align		8
        /*0058*/ 	.dword	_ZN40_INTERNAL_8da93727_4_k_cu_b5f57ca9_150484cute7productE
	.align		8
        /*0060*/ 	.dword	_ZN40_INTERNAL_8da93727_4_k_cu_b5f57ca9_150484cute1_E
	.align		8
        /*0068*/ 	.dword	$str$22
	.align		8
        /*0070*/ 	.dword	$str$23


//--------------------- .text._ZN7cutlass13device_kernelINS_4gemm6kernel13GemmUniversalIN4cute5tupleIJiiiiEEENS1_10collective13CollectiveMmaINS1_34MainloopSm90TmaGmmaWarpSpecializedILi3ENS5_IJNS4_1CILi1EEESB_SB_EEENS1_35KernelTmaWarpSpecializedCooperativeEEENS5_IJNSA_ILi256EEESF_NSA_ILi64EEEEEENS_6half_tENS5_IJSB_llEEESI_NS5_IJlSB_lEEENS4_8TiledMMAINS4_8MMA_AtomIJNS4_4SM904GMMA26MMA_64x256x16_F32F16F16_SSILNSO_5MajorE1ELSQ_0ELNSO_7ScaleInE1ELSR_1EEEEEENS4_6LayoutINS5_IJNSA_ILi2EEESB_SB_EEENS5_IJSB_NSA_ILi0EEESX_EEEEENS5_IJNS4_10UnderscoreES10_S10_EEEEENS4_13SM90_TMA_LOADENS4_14ComposedLayoutINS4_7SwizzleILi3ELi4ELi3EEENS4_18smem_ptr_flag_bitsILi16EEENSU_INS5_IJSG_NSA_ILi8EEEEEENS5_IJSB_SG_EEEEEEEvNS4_8identityES13_NS14_IS16_S18_NSU_INS5_IJS19_SG_EEENS5_IJSG_SB_EEEEEEEvS1E_EENS_8epilogue10collective6detail29Sm90TmaWarpSpecializedAdapterINS1L_15DefaultEpilogueISI_SK_SK_NS1K_6thread17LinearCombinationISI_Li1EffLNS1P_9ScaleType4KindE0ELNS_15FloatRoundStyleE2ESI_EENS1_15EpilogueDefaultEEEEEvvEEEEvNT_6ParamsE --------------------------
	.section	.text._ZN7cutlass13device_kernelINS_4gemm6kernel13GemmUniversalIN4cute5tupleIJiiiiEEENS1_10collective13CollectiveMmaINS1_34MainloopSm90TmaGmmaWarpSpecializedILi3ENS5_IJNS4_1CILi1EEESB_SB_EEENS1_35KernelTmaWarpSpecializedCooperativeEEENS5_IJNSA_ILi256EEESF_NSA_ILi64EEEEEENS_6half_tENS5_IJSB_llEEESI_NS5_IJlSB_lEEENS4_8TiledMMAINS4_8MMA_AtomIJNS4_4SM904GMMA26MMA_64x256x16_F32F16F16_SSILNSO_5MajorE1ELSQ_0ELNSO_7ScaleInE1ELSR_1EEEEEENS4_6LayoutINS5_IJNSA_ILi2EEESB_SB_EEENS5_IJSB_NSA_ILi0EEESX_EEEEENS5_IJNS4_10UnderscoreES10_S10_EEEEENS4_13SM90_TMA_LOADENS4_14ComposedLayoutINS4_7SwizzleILi3ELi4ELi3EEENS4_18smem_ptr_flag_bitsILi16EEENSU_INS5_IJSG_NSA_ILi8EEEEEENS5_IJSB_SG_EEEEEEEvNS4_8identityES13_NS14_IS16_S18_NSU_INS5_IJS19_SG_EEENS5_IJSG_SB_EEEEEEEvS1E_EENS_8epilogue10collective6detail29Sm90TmaWarpSpecializedAdapterINS1L_15DefaultEpilogueISI_SK_SK_NS1K_6thread17LinearCombinationISI_Li1EffLNS1P_9ScaleType4KindE0ELNS_15FloatRoundStyleE2ESI_EENS1_15EpilogueDefaultEEEEEvvEEEEvNT_6ParamsE,"ax",@progbits
	.align	128
.text._ZN7cutlass13device_kernelINS_4gemm6kernel13GemmUniversalIN4cute5tupleIJiiiiEEENS1_10collective13CollectiveMmaINS1_34MainloopSm90TmaGmmaWarpSpecializedILi3ENS5_IJNS4_1CILi1EEESB_SB_EEENS1_35KernelTmaWarpSpecializedCooperativeEEENS5_IJNSA_ILi256EEESF_NSA_ILi64EEEEEENS_6half_tENS5_IJSB_llEEESI_NS5_IJlSB_lEEENS4_8TiledMMAINS4_8MMA_AtomIJNS4_4SM904GMMA26MMA_64x256x16_F32F16F16_SSILNSO_5MajorE1ELSQ_0ELNSO_7ScaleInE1ELSR_1EEEEEENS4_6LayoutINS5_IJNSA_ILi2EEESB_SB_EEENS5_IJSB_NSA_ILi0EEESX_EEEEENS5_IJNS4_10UnderscoreES10_S10_EEEEENS4_13SM90_TMA_LOADENS4_14ComposedLayoutINS4_7SwizzleILi3ELi4ELi3EEENS4_18smem_ptr_flag_bitsILi16EEENSU_INS5_IJSG_NSA_ILi8EEEEEENS5_IJSB_SG_EEEEEEEvNS4_8identityES13_NS14_IS16_S18_NSU_INS5_IJS19_SG_EEENS5_IJSG_SB_EEEEEEEvS1E_EENS_8epilogue10collective6detail29Sm90TmaWarpSpecializedAdapterINS1L_15DefaultEpilogueISI_SK_SK_NS1K_6thread17LinearCombinationISI_Li1EffLNS1P_9ScaleType4KindE0ELNS_15FloatRoundStyleE2ESI_EENS1_15EpilogueDefaultEEEEEvvEEEEvNT_6ParamsE:
        .type           _ZN7cutlass13device_kernelINS_4gemm6kernel13GemmUniversalIN4cute5tupleIJiiiiEEENS1_10collective13CollectiveMmaINS1_34MainloopSm90TmaGmmaWarpSpecializedILi3ENS5_IJNS4_1CILi1EEESB_SB_EEENS1_35KernelTmaWarpSpecializedCooperativeEEENS5_IJNSA_ILi256EEESF_NSA_ILi64EEEEEENS_6half_tENS5_IJSB_llEEESI_NS5_IJlSB_lEEENS4_8TiledMMAINS4_8MMA_AtomIJNS4_4SM904GMMA26MMA_64x256x16_F32F16F16_SSILNSO_5MajorE1ELSQ_0ELNSO_7ScaleInE1ELSR_1EEEEEENS4_6LayoutINS5_IJNSA_ILi2EEESB_SB_EEENS5_IJSB_NSA_ILi0EEESX_EEEEENS5_IJNS4_10UnderscoreES10_S10_EEEEENS4_13SM90_TMA_LOADENS4_14ComposedLayoutINS4_7SwizzleILi3ELi4ELi3EEENS4_18smem_ptr_flag_bitsILi16EEENSU_INS5_IJSG_NSA_ILi8EEEEEENS5_IJSB_SG_EEEEEEEvNS4_8identityES13_NS14_IS16_S18_NSU_INS5_IJS19_SG_EEENS5_IJSG_SB_EEEEEEEvS1E_EENS_8epilogue10collective6detail29Sm90TmaWarpSpecializedAdapterINS1L_15DefaultEpilogueISI_SK_SK_NS1K_6thread17LinearCombinationISI_Li1EffLNS1P_9ScaleType4KindE0ELNS_15FloatRoundStyleE2ESI_EENS1_15EpilogueDefaultEEEEEvvEEEEvNT_6ParamsE,@function
        .size           _ZN7cutlass13device_kernelINS_4gemm6kernel13GemmUniversalIN4cute5tupleIJiiiiEEENS1_10collective13CollectiveMmaINS1_34MainloopSm90TmaGmmaWarpSpecializedILi3ENS5_IJNS4_1CILi1EEESB_SB_EEENS1_35KernelTmaWarpSpecializedCooperativeEEENS5_IJNSA_ILi256EEESF_NSA_ILi64EEEEEENS_6half_tENS5_IJSB_llEEESI_NS5_IJlSB_lEEENS4_8TiledMMAINS4_8MMA_AtomIJNS4_4SM904GMMA26MMA_64x256x16_F32F16F16_SSILNSO_5MajorE1ELSQ_0ELNSO_7ScaleInE1ELSR_1EEEEEENS4_6LayoutINS5_IJNSA_ILi2EEESB_SB_EEENS5_IJSB_NSA_ILi0EEESX_EEEEENS5_IJNS4_10UnderscoreES10_S10_EEEEENS4_13SM90_TMA_LOADENS4_14ComposedLayoutINS4_7SwizzleILi3ELi4ELi3EEENS4_18smem_ptr_flag_bitsILi16EEENSU_INS5_IJSG_NSA_ILi8EEEEEENS5_IJSB_SG_EEEEEEEvNS4_8identityES13_NS14_IS16_S18_NSU_INS5_IJS19_SG_EEENS5_IJSG_SB_EEEEEEEvS1E_EENS_8epilogue10collective6detail29Sm90TmaWarpSpecializedAdapterINS1L_15DefaultEpilogueISI_SK_SK_NS1K_6thread17LinearCombinationISI_Li1EffLNS1P_9ScaleType4KindE0ELNS_15FloatRoundStyleE2ESI_EENS1_15EpilogueDefaultEEEEEvvEEEEvNT_6ParamsE,(.L_x_574 - _ZN7cutlass13device_kernelINS_4gemm6kernel13GemmUniversalIN4cute5tupleIJiiiiEEENS1_10collective13CollectiveMmaINS1_34MainloopSm90TmaGmmaWarpSpecializedILi3ENS5_IJNS4_1CILi1EEESB_SB_EEENS1_35KernelTmaWarpSpecializedCooperativeEEENS5_IJNSA_ILi256EEESF_NSA_ILi64EEEEEENS_6half_tENS5_IJSB_llEEESI_NS5_IJlSB_lEEENS4_8TiledMMAINS4_8MMA_AtomIJNS4_4SM904GMMA26MMA_64x256x16_F32F16F16_SSILNSO_5MajorE1ELSQ_0ELNSO_7ScaleInE1ELSR_1EEEEEENS4_6LayoutINS5_IJNSA_ILi2EEESB_SB_EEENS5_IJSB_NSA_ILi0EEESX_EEEEENS5_IJNS4_10UnderscoreES10_S10_EEEEENS4_13SM90_TMA_LOADENS4_14ComposedLayoutINS4_7SwizzleILi3ELi4ELi3EEENS4_18smem_ptr_flag_bitsILi16EEENSU_INS5_IJSG_NSA_ILi8EEEEEENS5_IJSB_SG_EEEEEEEvNS4_8identityES13_NS14_IS16_S18_NSU_INS5_IJS19_SG_EEENS5_IJSG_SB_EEEEEEEvS1E_EENS_8epilogue10collective6detail29Sm90TmaWarpSpecializedAdapterINS1L_15DefaultEpilogueISI_SK_SK_NS1K_6thread17LinearCombinationISI_Li1EffLNS1P_9ScaleType4KindE0ELNS_15FloatRoundStyleE2ESI_EENS1_15EpilogueDefaultEEEEEvvEEEEvNT_6ParamsE)
        .other          _ZN7cutlass13device_kernelINS_4gemm6kernel13GemmUniversalIN4cute5tupleIJiiiiEEENS1_10collective13CollectiveMmaINS1_34MainloopSm90TmaGmmaWarpSpecializedILi3ENS5_IJNS4_1CILi1EEESB_SB_EEENS1_35KernelTmaWarpSpecializedCooperativeEEENS5_IJNSA_ILi256EEESF_NSA_ILi64EEEEEENS_6half_tENS5_IJSB_llEEESI_NS5_IJlSB_lEEENS4_8TiledMMAINS4_8MMA_AtomIJNS4_4SM904GMMA26MMA_64x256x16_F32F16F16_SSILNSO_5MajorE1ELSQ_0ELNSO_7ScaleInE1ELSR_1EEEEEENS4_6LayoutINS5_IJNSA_ILi2EEESB_SB_EEENS5_IJSB_NSA_ILi0EEESX_EEEEENS5_IJNS4_10UnderscoreES10_S10_EEEEENS4_13SM90_TMA_LOADENS4_14ComposedLayoutINS4_7SwizzleILi3ELi4ELi3EEENS4_18smem_ptr_flag_bitsILi16EEENSU_INS5_IJSG_NSA_ILi8EEEEEENS5_IJSB_SG_EEEEEEEvNS4_8identityES13_NS14_IS16_S18_NSU_INS5_IJS19_SG_EEENS5_IJSG_SB_EEEEEEEvS1E_EENS_8epilogue10collective6detail29Sm90TmaWarpSpecializedAdapterINS1L_15DefaultEpilogueISI_SK_SK_NS1K_6thread17LinearCombinationISI_Li1EffLNS1P_9ScaleType4KindE0ELNS_15FloatRoundStyleE2ESI_EENS1_15EpilogueDefaultEEEEEvvEEEEvNT_6ParamsE,@"STO_CUDA_ENTRY STV_DEFAULT"
_ZN7cutlass13device_kernelINS_4gemm6kernel13GemmUniversalIN4cute5tupleIJiiiiEEENS1_10collective13CollectiveMmaINS1_34MainloopSm90TmaGmmaWarpSpecializedILi3ENS5_IJNS4_1CILi1EEESB_SB_EEENS1_35KernelTmaWarpSpecializedCooperativeEEENS5_IJNSA_ILi256EEESF_NSA_ILi64EEEEEENS_6half_tENS5_IJSB_llEEESI_NS5_IJlSB_lEEENS4_8TiledMMAINS4_8MMA_AtomIJNS4_4SM904GMMA26MMA_64x256x16_F32F16F16_SSILNSO_5MajorE1ELSQ_0ELNSO_7ScaleInE1ELSR_1EEEEEENS4_6LayoutINS5_IJNSA_ILi2EEESB_SB_EEENS5_IJSB_NSA_ILi0EEESX_EEEEENS5_IJNS4_10UnderscoreES10_S10_EEEEENS4_13SM90_TMA_LOADENS4_14ComposedLayoutINS4_7SwizzleILi3ELi4ELi3EEENS4_18smem_ptr_flag_bitsILi16EEENSU_INS5_IJSG_NSA_ILi8EEEEEENS5_IJSB_SG_EEEEEEEvNS4_8identityES13_NS14_IS16_S18_NSU_INS5_IJS19_SG_EEENS5_IJSG_SB_EEEEEEEvS1E_EENS_8epilogue10collective6detail29Sm90TmaWarpSpecializedAdapterINS1L_15DefaultEpilogueISI_SK_SK_NS1K_6thread17LinearCombinationISI_Li1EffLNS1P_9ScaleType4KindE0ELNS_15FloatRoundStyleE2ESI_EENS1_15EpilogueDefaultEEEEEvvEEEEvNT_6ParamsE:
[----:B------:R-:W0:Y:S02]  /*0000*/  LDC R1, c[0x0][0x28] ;  /* 0x00000a00ff017b82 */ /* 0x000e240000000800 */
[----:B0-----:R-:W-:Y:S01]  /*0010*/  VIADD R1, R1, 0xfffff878 ;  /* 0xfffff87801017836 */ /* 0x001fe20000000000 */
[----:B------:R-:W0:Y:S01]  /*0020*/  S2R R2, SR_TID.X ;  /* 0x0000000000027919 */ /* 0x000e220000002100 */
[----:B------:R-:W-:Y:S01]  /*0030*/  ELECT P0, URZ, PT ;  /* 0x00000000003f782f */ /* 0x000fe20003800000 */
[----:B------:R-:W-:Y:S01]  /*0040*/  BSSY B0, `(.L_x_0) ;  /* 0x0000015000007945 */ /* 0x000fe20003800000 */
[--C-:B0-----:R-:W-:Y:S02]  /*0050*/  SHF.R.U32.HI R0, RZ, 0x5, R2.reuse ;  /* 0x00000005ff007819 */ /* 0x101fe40000011602 */
[----:B------:R-:W-:-:S03]  /*0060*/  SHF.R.U32.HI R160, RZ, 0x7, R2 ;  /* 0x00000007ffa07819 */ /* 0x000fc60000011602 */
[----:B------:R-:W0:Y:S04]  /*0070*/  SHFL.IDX PT, R3, R0, RZ, 0x1f ;  /* 0x00001fff00037589 */ /* 0x000e2800000e0000 */
[----:B------:R-:W1:Y:S01]  /*0080*/  SHFL.IDX PT, R2, R160, RZ, 0x1f ;  /* 0x00001fffa0027589 */ /* 0x000e6200000e0000 */
[----:B0-----:R-:W-:Y:S02]  /*0090*/  R2UR UR10, R3 ;  /* 0x00000000030a72ca */ /* 0x001fe400000e0000 */
[----:B-1----:R-:W-:-:S11]  /*00a0*/  R2UR UR5, R2 ;  /* 0x00000000020572ca */ /* 0x002fd600000e0000 */
[----:B------:R-:W-:Y:S02]  /*00b0*/  USHF.R.S32.HI UR4, URZ, 0x1f, UR10 ;  /* 0x0000001f3f047899 */ /* 0x000fe4000801140a */
[----:B------:R-:W-:Y:S02]  /*00c0*/  ISETP.NE.OR P0, PT, RZ, UR10, !P0 ;  /* 0x0000000aff007c0c */ /* 0x000fe4000c705670 */
[----:B------:R-:W-:-:S04]  /*00d0*/  ULEA.HI UR4, UR4, UR10, URZ, 0x2 ;  /* 0x0000000a04047291 */ /* 0x000fc8000f8f103f */
[----:B------:R-:W-:-:S04]  /*00e0*/  ULOP3.LUT UR4, UR4, 0xfffffffc, URZ, 0xc0, !UPT ;  /* 0xfffffffc04047892 */ /* 0x000fc8000f8ec03f */
[----:B------:R-:W-:-:S03]  /*00f0*/  UIADD3 UR10, UR10, -UR4, URZ ;  /* 0x800000040a0a7290 */ /* 0x000fc6000fffe03f */
[----:B------:R-:W-:Y:S09]  /*0100*/  @P0 BRA `(.L_x_1) ;  /* 0x0000000000200947 */ /* 0x000ff20003800000 */
[----:B------:R-:W-:Y:S02]  /*0110*/  ULDC.64 UR6, c[0x0][0x198] ;  /* 0x0000660000067ab9 */ /* 0x000fe40000000a00 */
[----:B------:R-:W-:Y:S02]  /*0120*/  UIADD3 UR8, UP0, UR6, 0xf0, URZ ;  /* 0x000000f006087890 */ /* 0x000fe4000ff1e03f */
[----:B------:R-:W-:Y:S02]  /*0130*/  UIADD3 UR6, UP1, UR6, 0x1f0, URZ ;  /* 0x000001f006067890 */ /* 0x000fe4000ff3e03f */
[----:B------:R-:W-:Y:S02]  /*0140*/  UIADD3.X UR9, URZ, UR7, URZ, UP0, !UPT ;  /* 0x000000073f097290 */ /* 0x000fe400087fe43f */
[----:B------:R-:W-:-:S07]  /*0150*/  UIADD3.X UR7, URZ, UR7, URZ, UP1, !UPT ;  /* 0x000000073f077290 */ /* 0x000fce0008ffe43f */
[----:B------:R0:W-:Y:S02]  /*0160*/  UTMACCTL.PF [UR8] ;  /* 0x00000000080079b9 */ /* 0x0001e40008040000 */
[----:B------:R0:W-:Y:S02]  /*0170*/  UTMACCTL.PF [UR6] ;  /* 0x00000000060079b9 */ /* 0x0001e40008040000 */
[----:B0-----:R-:W-:Y:S01]  /*0180*/  NOP ;  /* 0x0000000000007918 */ /* 0x001fe20000000000 */
.L_x_1:
[----:B------:R-:W-:Y:S05]  /*0190*/  BSYNC B0 ;  /* 0x0000000000007941 */ /* 0x000fea0003800000 */
.L_x_0:
[----:B------:R-:W0:Y:S01]  /*01a0*/  SHFL.IDX PT, R2, R0, RZ, 0x1f ;  /* 0x00001fff00027589 */ /* 0x000e2200000e0000 */
[----:B------:R-:W-:Y:S01]  /*01b0*/  UISETP.NE.AND UP0, UPT, UR10, 0x3, UPT ;  /* 0x000000030a00788c */ /* 0x000fe2000bf05270 */
[----:B------:R-:W-:Y:S01]  /*01c0*/  ISETP.NE.AND P1, PT, RZ, UR5, PT ;  /* 0x00000005ff007c0c */ /* 0x000fe2000bf25270 */
[----:B------:R-:W-:Y:S02]  /*01d0*/  UIADD3 UR18, UR5, -0x1, URZ ;  /* 0xffffffff05127890 */ /* 0x000fe4000fffe03f */
[----:B------:R-:W-:Y:S02]  /*01e0*/  UISETP.EQ.OR UP0, UPT, UR10, URZ, !UP0 ;  /* 0x0000003f0a00728c */ /* 0x000fe4000c702670 */
[----:B------:R-:W-:Y:S02]  /*01f0*/  UISETP.GE.U32.AND UP1, UPT, UR18, 0x2, UPT ;  /* 0x000000021200788c */ /* 0x000fe4000bf26070 */
[----:B------:R-:W-:-:S04]  /*0200*/  UISETP.EQ.AND UP0, UPT, UR5, URZ, UP0 ;  /* 0x0000003f0500728c */ /* 0x000fc80008702270 */
[----:B------:R-:W-:-:S04]  /*0210*/  USEL UR37, URZ, 0x1, !UP0 ;  /* 0x000000013f257887 */ /* 0x000fc8000c000000 */
[----:B------:R-:W-:Y:S01]  /*0220*/  USEL UR37, UR37, 0x2, UP1 ;  /* 0x0000000225257887 */ /* 0x000fe20008800000 */
[----:B0-----:R-:W-:-:S13]  /*0230*/  ISETP.NE.AND P0, PT, R2, RZ, PT ;  /* 0x000000ff0200720c */ /* 0x001fda0003f05270 */
[----:B------:R-:W-:Y:S05]  /*0240*/  @P0 BRA `(.L_x_2) ;  /* 0x0000000000500947 */ /* 0x000fea0003800000 */
[----:B------:R-:W0:Y:S01]  /*0250*/  S2UR UR8, SR_CgaCtaId ;  /* 0x00000000000879c3 */ /* 0x000e220000008800 */
[----:B------:R-:W-:Y:S01]  /*0260*/  UMOV UR4, 0x400 ;  /* 0x0000040000047882 */ /* 0x000fe20000000000 */
[----:B------:R-:W-:Y:S01]  /*0270*/  UMOV UR5, 0x1 ;  /* 0x0000000100057882 */ /* 0x000fe20000000000 */
[----:B------:R-:W-:Y:S01]  /*0280*/  UMOV UR6, 0x100 ;  /* 0x0000010000067882 */ /* 0x000fe20000000000 */
[----:B------:R-:W-:Y:S01]  /*0290*/  ELECT P0, URZ, PT ;  /* 0x00000000003f782f */ /* 0x000fe20003800000 */
[----:B------:R-:W-:-:S04]  /*02a0*/  UIADD3 UR6, -UR6, 0x100000, URZ ;  /* 0x0010000006067890 */ /* 0x000fc8000fffe13f */
[----:B------:R-:W-:Y:S02]  /*02b0*/  USHF.L.U32 UR7, UR6, 0xb, URZ ;  /* 0x0000000b06077899 */ /* 0x000fe4000800063f */
[----:B------:R-:W-:Y:S02]  /*02c0*/  USHF.L.U32 UR6, UR6, 0x1, URZ ;  /* 0x0000000106067899 */ /* 0x000fe4000800063f */
[----:B0-----:R-:W-:Y:S02]  /*02d0*/  ULEA UR8, UR8, UR4, 0x18 ;  /* 0x0000000408087291 */ /* 0x001fe4000f8ec03f */
[----:B------:R-:W-:-:S04]  /*02e0*/  UIADD3 UR4, -UR5, 0x100000, URZ ;  /* 0x0010000005047890 */ /* 0x000fc8000fffe13f */
[----:B------:R-:W-:Y:S02]  /*02f0*/  USHF.L.U32 UR5, UR4, 0xb, URZ ;  /* 0x0000000b04057899 */ /* 0x000fe4000800063f */
[----:B------:R-:W-:Y:S01]  /*0300*/  USHF.L.U32 UR4, UR4, 0x1, URZ ;  /* 0x0000000104047899 */ /* 0x000fe2000800063f */
[----:B------:R-:W0:Y:S11]  /*0310*/  FENCE.VIEW.ASYNC.S ;  /* 0x00000000000073c6 */ /* 0x000e360000000000 */
[----:B0-----:R0:W1:Y:S01]  /*0320*/  SYNCS.EXCH.64 URZ, [UR8], UR4 ;  /* 0x00000004083f75b2 */ /* 0x0010620008000100 */
[----:B------:R0:W2:Y:S01]  /*0330*/  SYNCS.EXCH.64 URZ, [UR8+0x18], UR6 ;  /* 0x00001806083f75b2 */ /* 0x0000a20008000100 */
[----:B------:R0:W3:Y:S01]  /*0340*/  SYNCS.EXCH.64 URZ, [UR8+0x8], UR4 ;  /* 0x00000804083f75b2 */ /* 0x0000e20008000100 */
[----:B------:R0:W4:Y:S01]  /*0350*/  SYNCS.EXCH.64 URZ, [UR8+0x20], UR6 ;  /* 0x00002006083f75b2 */ /* 0x0001220008000100 */
[----:B------:R0:W0:Y:S01]  /*0360*/  SYNCS.EXCH.64 URZ, [UR8+0x10], UR4 ;  /* 0x00001004083f75b2 */ /* 0x0000220008000100 */
[----:B------:R0:W0:Y:S01]  /*0370*/  SYNCS.EXCH.64 URZ, [UR8+0x28], UR6 ;  /* 0x00002806083f75b2 */ /* 0x0000220008000100 */
[----:B------:R-:W-:Y:S01]  /*0380*/  NOP ;  /* 0x0000000000007918 */ /* 0x000fe20000000000 */
.L_x_2:
[----:B------:R-:W5:Y:S01]  /*0390*/  SHFL.IDX PT, R0, R0, RZ, 0x1f ;  /* 0x00001fff00007589 */ /* 0x000f6200000e0000 */
[----:B------:R-:W-:Y:S01]  /*03a0*/  ELECT P0, URZ, PT ;  /* 0x00000000003f782f */ /* 0x000fe20003800000 */
[----:B------:R-:W1:Y:S01]  /*03b0*/  S2UR UR17, SR_CTAID.Y ;  /* 0x00000000001179c3 */ /* 0x000e620000002600 */
[----:B0-----:R-:W-:Y:S01]  /*03c0*/  ULDC UR5, c[0x0][0x65c] ;  /* 0x0001970000057ab9 */ /* 0x001fe20000000800 */
[----:B------:R-:W-:Y:S01]  /*03d0*/  UMOV UR12, 0x20 ;  /* 0x00000020000c7882 */ /* 0x000fe20000000000 */
[----:B------:R-:W-:Y:S01]  /*03e0*/  UISETP.NE.AND UP2, UPT, UR5, 0x1, UPT ;  /* 0x000000010500788c */ /* 0x000fe2000bf45270 */
[----:B------:R-:W-:Y:S01]  /*03f0*/  NOP ;  /* 0x0000000000007918 */ /* 0x000fe20000000000 */
[----:B------:R-:W-:Y:S02]  /*0400*/  NOP ;  /* 0x0000000000007918 */ /* 0x000fe40000000000 */
[----:B------:R-:W-:Y:S01]  /*0410*/  UP2UR UR38, UPR, URZ, 0x4 ;  /* 0x000000043f267883 */ /* 0x000fe20008000000 */
[----:B------:R-:W0:Y:S01]  /*0420*/  S2UR UR4, SR_CTAID.X ;  /* 0x00000000000479c3 */ /* 0x000e220000002500 */
[----:B------:R-:W-:-:S02]  /*0430*/  PLOP3.LUT P2, PT, PT, PT, UP2, 0x80, 0x0 ;  /* 0x000000000000781c */ /* 0x000fc40003f4f028 */
[----:B------:R-:W-:Y:S02]  /*0440*/  PLOP3.LUT P4, PT, PT, PT, UP2, 0x80, 0x0 ;  /* 0x000000000000781c */ /* 0x000fe40003f8f028 */
[----:B------:R-:W-:Y:S01]  /*0450*/  PLOP3.LUT P3, PT, PT, PT, UP2, 0x80, 0x0 ;  /* 0x000000000000781c */ /* 0x000fe20003f6f028 */
[----:B------:R-:W-:Y:S01]  /*0460*/  @UP2 ULDC UR14, c[0x0][0x10] ;  /* 0x00000400000e2ab9 */ /* 0x000fe20000000800 */
[----:B------:R-:W-:Y:S01]  /*0470*/  @UP2 UMOV UR9, URZ ;  /* 0x0000003f00092c82 */ /* 0x000fe20008000000 */
[----:B------:R-:W-:Y:S01]  /*0480*/  @!UP2 ULDC UR11, c[0x0][0xc] ;  /* 0x00000300000baab9 */ /* 0x000fe20000000800 */
[----:B-----5:R-:W-:Y:S01]  /*0490*/  ISETP.NE.OR P0, PT, R0, RZ, !P0 ;  /* 0x000000ff0000720c */ /* 0x020fe20004705670 */
[----:B-1----:R-:W-:Y:S02]  /*04a0*/  @UP2 UMOV UR7, UR17 ;  /* 0x0000001100072c82 */ /* 0x002fe40008000000 */
[----:B------:R-:W-:Y:S01]  /*04b0*/  @UP2 UMOV UR8, UR7 ;  /* 0x0000000700082c82 */ /* 0x000fe20008000000 */
[----:B------:R-:W-:Y:S01]  /*04c0*/  @!UP2 UMOV UR7, UR17 ;  /* 0x000000110007ac82 */ /* 0x000fe20008000000 */
[----:B0-----:R-:W-:-:S08]  /*04d0*/  @UP2 UIMAD.WIDE.U32 UR14, UR4, UR14, UR8 ;  /* 0x0000000e040e22a5 */ /* 0x001fd0000f8e0008 */
[----:B------:R-:W-:Y:S01]  /*04e0*/  VOTEU.ALL UP0, P0 ;  /* 0x00000000003f7886 */ /* 0x000fe20000000000 */
[----:B------:R-:W-:Y:S01]  /*04f0*/  VOTEU.ALL UP1, P0 ;  /* 0x00000000003f7886 */ /* 0x000fe20000020000 */
[----:B------:R-:W-:-:S03]  /*0500*/  IMAD.U32 R2, RZ, RZ, UR14 ;  /* 0x0000000eff027e24 */ /* 0x000fc6000f8e00ff */
[----:B------:R-:W0:Y:S01]  /*0510*/  @!UP0 S2UR UR6, SR_CgaCtaId ;  /* 0x00000000000689c3 */ /* 0x000e220000008800 */
[----:B------:R-:W-:Y:S01]  /*0520*/  @!UP0 UMOV UR5, 0x400 ;  /* 0x0000040000058882 */ /* 0x000fe20000000000 */
[----:B------:R-:W-:-:S04]  /*0530*/  @!UP0 UIADD3 UR12, -UR12, 0x100000, URZ ;  /* 0x001000000c0c8890 */ /* 0x000fc8000fffe13f */
[----:B------:R-:W-:Y:S02]  /*0540*/  @!UP0 USHF.L.U32 UR13, UR12, 0xb, URZ ;  /* 0x0000000b0c0d8899 */ /* 0x000fe4000800063f */
[----:B------:R-:W-:Y:S01]  /*0550*/  @!UP0 USHF.L.U32 UR12, UR12, 0x1, URZ ;  /* 0x000000010c0c8899 */ /* 0x000fe2000800063f */
[----:B------:R-:W-:Y:S01]  /*0560*/  IMAD.U32 R3, RZ, RZ, UR15 ;  /* 0x0000000fff037e24 */ /* 0x000fe2000f8e00ff */
[----:B0-----:R-:W-:Y:S01]  /*0570*/  @!UP0 ULEA UR16, UR6, UR5, 0x18 ;  /* 0x0000000506108291 */ /* 0x001fe2000f8ec03f */
[----:B------:R-:W-:Y:S01]  /*0580*/  VOTEU.ALL UP0, P0 ;  /* 0x00000000003f7886 */ /* 0x000fe20000000000 */
[----:B------:R-:W-:Y:S01]  /*0590*/  PLOP3.LUT P0, PT, PT, PT, UP2, 0x80, 0x0 ;  /* 0x000000000000781c */ /* 0x000fe20003f0f028 */
[----:B------:R-:W-:Y:S01]  /*05a0*/  UMOV UR5, URZ ;  /* 0x0000003f00057c82 */ /* 0x000fe20008000000 */
[----:B------:R-:W-:Y:S01]  /*05b0*/  @UP2 UMOV UR6, URZ ;  /* 0x0000003f00062c82 */ /* 0x000fe20008000000 */
[----:B------:R-:W-:Y:S02]  /*05c0*/  @!UP2 UIMAD.WIDE.U32 UR8, UR11, UR7, UR4 ;  /* 0x000000070b08a2a5 */ /* 0x000fe4000f8e0004 */
[----:B------:R-:W-:-:S04]  /*05d0*/  @UP2 UIADD3 UR6, UR15, UR6, URZ ;  /* 0x000000060f062290 */ /* 0x000fc8000fffe03f */
[----:B------:R-:W-:Y:S01]  /*05e0*/  IMAD.U32 R5, RZ, RZ, UR9 ;  /* 0x00000009ff057e24 */ /* 0x000fe2000f8e00ff */
[----:B------:R-:W0:Y:S02]  /*05f0*/  FENCE.VIEW.ASYNC.S ;  /* 0x00000000000073c6 */ /* 0x000e240000000000 */
[----:B0-----:R0:W2:Y:S01]  /*0600*/  @!UP0 SYNCS.EXCH.64 URZ, [UR16+0x40], UR12 ;  /* 0x0000400c103f85b2 */ /* 0x0010a20008000100 */
[----:B------:R-:W-:Y:S01]  /*0610*/  @P2 IMAD.U32 R6, RZ, RZ, UR6 ;  /* 0x00000006ff062e24 */ /* 0x000fe2000f8e00ff */
[----:B------:R-:W-:Y:S01]  /*0620*/  MOV R4, UR8 ;  /* 0x0000000800047c02 */ /* 0x000fe20008000f00 */
[----:B------:R-:W-:Y:S01]  /*0630*/  @!P4 IMAD.MOV.U32 R6, RZ, RZ, R5 ;  /* 0x000000ffff06c224 */ /* 0x000fe200078e0005 */
[----:B------:R-:W-:Y:S01]  /*0640*/  @P0 MOV R7, R2 ;  /* 0x0000000200070202 */ /* 0x000fe20000000f00 */
[----:B------:R-:W-:Y:S02]  /*0650*/  IMAD.U32 R2, RZ, RZ, UR8 ;  /* 0x00000008ff027e24 */ /* 0x000fe4000f8e00ff */
[----:B------:R-:W-:Y:S01]  /*0660*/  IMAD.U32 R3, RZ, RZ, UR9 ;  /* 0x00000009ff037e24 */ /* 0x000fe2000f8e00ff */
[----:B------:R0:W-:Y:S01]  /*0670*/  STL [R1+0x200], R6 ;  /* 0x0002000601007387 */ /* 0x0001e20000100800 */
[----:B------:R-:W-:-:S05]  /*0680*/  @!P3 IMAD.MOV.U32 R7, RZ, RZ, R2 ;  /* 0x000000ffff07b224 */ /* 0x000fca00078e0002 */
[----:B------:R0:W-:Y:S01]  /*0690*/  STL [R1+0x204], R7 ;  /* 0x0002040701007387 */ /* 0x0001e20000100800 */
[----:B------:R0:W2:Y:S01]  /*06a0*/  @!UP1 SYNCS.EXCH.64 URZ, [UR16+0x48], UR12 ;  /* 0x0000480c103f95b2 */ /* 0x0000a20008000100 */
[----:B------:R-:W-:Y:S01]  /*06b0*/  NOP ;  /* 0x0000000000007918 */ /* 0x000fe20000000000 */
[----:B--234-:R-:W-:Y:S06]  /*06c0*/  BAR.SYNC.DEFER_BLOCKING 0x0 ;  /* 0x0000000000007b1d */ /* 0x01cfec0000010000 */
[----:B------:R-:W-:Y:S05]  /*06d0*/  @!P1 BRA `(.L_x_3) ;  /* 0x00000198000c9947 */ /* 0x000fea0003800000 */
[----:B------:R-:W-:-:S06]  /*06e0*/  UISETP.GT.U32.AND UP0, UPT, UR18, 0x1, UPT ;  /* 0x000000011200788c */ /* 0x000fcc000bf04070 */
[----:B------:R-:W-:-:S13]  /*06f0*/  PLOP3.LUT P0, PT, PT, PT, UP0, 0x80, 0x0 ;  /* 0x000000000000781c */ /* 0x000fda0003f0f008 */
[----:B0-----:R-:W-:Y:S05]  /*0700*/  @P0 EXIT ;  /* 0x000000000000094d */ /* 0x001fea0003800000 */
[----:B------:R-:W-:Y:S01]  /*0710*/  ULDC.64 UR8, c[0x0][0x650] ;  /* 0x0001940000087ab9 */ /* 0x000fe20000000a00 */
[----:B------:R-:W-:Y:S01]  /*0720*/  UMOV UR42, 0xffffffff ;  /* 0xffffffff002a7882 */ /* 0x000fe20000000000 */
[----:B------:R-:W-:Y:S01]  /*0730*/  ISETP.GE.U32.AND P0, PT, R7, UR8, PT ;  /* 0x0000000807007c0c */ /* 0x000fe2000bf06070 */
[----:B------:R-:W-:Y:S01]  /*0740*/  UMOV UR43, 0xffffffff ;  /* 0xffffffff002b7882 */ /* 0x000fe20000000000 */
[----:B------:R-:W-:Y:S01]  /*0750*/  UMOV UR44, 0xffffffff ;  /* 0xffffffff002c7882 */ /* 0x000fe20000000000 */
[----:B------:R-:W-:Y:S02]  /*0760*/  PRMT R0, RZ, 0x7610, R0 ;  /* 0x00007610ff007816 */ /* 0x000fe40000000000 */
[----:B------:R-:W-:-:S13]  /*0770*/  ISETP.GE.U32.AND.EX P0, PT, R6, UR9, PT, P0 ;  /* 0x0000000906007c0c */ /* 0x000fda000bf06100 */
[----:B------:R-:W-:Y:S05]  /*0780*/  @P0 BRA `(.L_x_4) ;  /* 0x0000000400800947 */ /* 0x000fea0003800000 */
[----:B------:R-:W-:Y:S01]  /*0790*/  I2FP.F32.U32 R0, UR4 ;  /* 0x0000000400007c45 */ /* 0x000fe20008201000 */
[----:B------:R-:W-:Y:S01]  /*07a0*/  ULDC.64 UR16, c[0x0][0x628] ;  /* 0x00018a0000107ab9 */ /* 0x000fe20000000a00 */
[----:B------:R-:W-:Y:S01]  /*07b0*/  ULDC UR6, c[0x0][0x150] ;  /* 0x0000540000067ab9 */ /* 0x000fe20000000800 */
[----:B------:R-:W-:Y:S01]  /*07c0*/  ISETP.NE.U32.AND P0, PT, RZ, UR16, PT ;  /* 0x00000010ff007c0c */ /* 0x000fe2000bf05070 */
[----:B------:R-:W-:Y:S01]  /*07d0*/  ULDC UR15, c[0x0][0x630] ;  /* 0x00018c00000f7ab9 */ /* 0x000fe20000000800 */
[----:B------:R-:W-:Y:S01]  /*07e0*/  FMUL R0, R0, UR6 ;  /* 0x0000000600007c20 */ /* 0x000fe20008400000 */
[----:B------:R-:W-:Y:S01]  /*07f0*/  R2UR UR18, R7 ;  /* 0x00000000071272ca */ /* 0x000fe200000e0000 */
[----:B------:R-:W-:Y:S01]  /*0800*/  ULDC UR20, c[0x0][0x154] ;  /* 0x0000550000147ab9 */ /* 0x000fe20000000800 */
[----:B------:R-:W-:Y:S01]  /*0810*/  ISETP.NE.AND.EX P0, PT, RZ, UR17, PT, P0 ;  /* 0x00000011ff007c0c */ /* 0x000fe2000bf05300 */
[----:B------:R0:W1:Y:S01]  /*0820*/  F2I.U32.TRUNC.NTZ R2, R0 ;  /* 0x0000000000027305 */ /* 0x000062000020f000 */
[----:B------:R-:W-:-:S02]  /*0830*/  R2UR UR19, R6 ;  /* 0x00000000061372ca */ /* 0x000fc400000e0000 */
[----:B------:R-:W-:Y:S02]  /*0840*/  R2UR UR8, R7 ;  /* 0x00000000070872ca */ /* 0x000fe400000e0000 */
[----:B------:R-:W-:-:S07]  /*0850*/  R2UR UR9, R6 ;  /* 0x00000000060972ca */ /* 0x000fce00000e0000 */
[----:B0-----:R-:W-:Y:S08]  /*0860*/  @!P0 BRA `(.L_x_5) ;  /* 0x0000000000308947 */ /* 0x001ff00003800000 */
[----:B------:R-:W-:Y:S01]  /*0870*/  R2UR UR8, R7 ;  /* 0x00000000070872ca */ /* 0x000fe200000e0000 */
[----:B------:R-:W-:Y:S01]  /*0880*/  ULDC UR6, c[0x0][0x634] ;  /* 0x00018d0000067ab9 */ /* 0x000fe20000000800 */
[----:B------:R-:W-:-:S11]  /*0890*/  R2UR UR14, R6 ;  /* 0x00000000060e72ca */ /* 0x000fd600000e0000 */
[----:B------:R-:W-:-:S04]  /*08a0*/  UIADD3 UR6, UP0, UR8, UR6, URZ ;  /* 0x0000000608067290 */ /* 0x000fc8000ff1e03f */
[----:B------:R-:W-:-:S04]  /*08b0*/  UIADD3.X UR14, URZ, UR14, URZ, UP0, !UPT ;  /* 0x0000000e3f0e7290 */ /* 0x000fc800087fe43f */
[----:B------:R-:W-:-:S04]  /*08c0*/  UIMAD.WIDE.U32 UR8, UR14, UR16, URZ ;  /* 0x000000100e0872a5 */ /* 0x000fc8000f8e003f */
[----:B------:R-:W-:Y:S02]  /*08d0*/  UIMAD.WIDE.U32 UR10, UP0, UR6, UR17, UR8 ;  /* 0x00000011060a72a5 */ /* 0x000fe4000f800008 */
[----:B------:R-:W-:Y:S02]  /*08e0*/  UIMAD.WIDE.U32 UR8, UR6, UR16, URZ ;  /* 0x00000010060872a5 */ /* 0x000fe4000f8e003f */
[----:B------:R-:W-:Y:S02]  /*08f0*/  UIADD3.X UR13, URZ, URZ, URZ, UP0, !UPT ;  /* 0x0000003f3f0d7290 */ /* 0x000fe400087fe43f */
[----:B------:R-:W-:Y:S01]  /*0900*/  UIADD3 URZ, UP0, UR9, UR10, URZ ;  /* 0x0000000a093f7290 */ /* 0x000fe2000ff1e03f */
[----:B------:R-:W-:-:S03]  /*0910*/  UMOV UR12, UR11 ;  /* 0x0000000b000c7c82 */ /* 0x000fc60008000000 */
[----:B------:R-:W-:-:S12]  /*0920*/  UIMAD.WIDE.U32.X UR8, UR14, UR17, UR12, UP0 ;  /* 0x000000110e0872a5 */ /* 0x000fd800080e040c */
.L_x_5:
[----:B------:R-:W-:Y:S01]  /*0930*/  USHF.R.U64 UR44, UR8, UR15, UR9 ;  /* 0x0000000f082c7299 */ /* 0x000fe20008001209 */
[----:B------:R-:W-:Y:S01]  /*0940*/  I2FP.F32.U32 R0, UR7 ;  /* 0x0000000700007c45 */ /* 0x000fe20008201000 */
[----:B------:R-:W-:Y:S01]  /*0950*/  USHF.R.U32.HI UR5, URZ, UR15, UR9 ;  /* 0x0000000f3f057299 */ /* 0x000fe20008011609 */
[----:B-1----:R-:W-:Y:S01]  /*0960*/  R2UR UR12, R2 ;  /* 0x00000000020c72ca */ /* 0x002fe200000e0000 */
[----:B------:R-:W-:Y:S02]  /*0970*/  UIADD3 UR6, UP0, URZ, -UR44, URZ ;  /* 0x8000002c3f067290 */ /* 0x000fe4000ff1e03f */
[----:B------:R-:W-:Y:S01]  /*0980*/  FMUL R0, R0, UR20 ;  /* 0x0000001400007c20 */ /* 0x000fe20008400000 */
[----:B------:R-:W-:Y:S01]  /*0990*/  ULDC.64 UR8, c[0x0][0x620] ;  /* 0x0001880000087ab9 */ /* 0x000fe20000000a00 */
[----:B------:R-:W-:Y:S01]  /*09a0*/  UIADD3.X UR5, URZ, ~UR5, URZ, UP0, !UPT ;  /* 0x800000053f057290 */ /* 0x000fe200087fe43f */
[----:B------:R-:W-:Y:S01]  /*09b0*/  UMOV UR10, UR18 ;  /* 0x00000012000a7c82 */ /* 0x000fe20008000000 */
[----:B------:R-:W-:-:S02]  /*09c0*/  UMOV UR11, UR19 ;  /* 0x00000013000b7c82 */ /* 0x000fc40008000000 */
[----:B------:R-:W-:Y:S01]  /*09d0*/  UIMAD UR5, UR5, UR8, URZ ;  /* 0x00000008050572a4 */ /* 0x000fe2000f8e023f */
[----:B------:R-:W0:Y:S01]  /*09e0*/  F2I.U32.TRUNC.NTZ R0, R0 ;  /* 0x0000000000007305 */ /* 0x000e22000020f000 */
[----:B------:R-:W-:Y:S02]  /*09f0*/  UIMAD.WIDE.U32 UR10, UR6, UR8, UR10 ;  /* 0x00000008060a72a5 */ /* 0x000fe4000f8e000a */
[----:B------:R-:W-:Y:S01]  /*0a00*/  UIMAD UR6, UR6, UR9, UR5 ;  /* 0x00000009060672a4 */ /* 0x000fe2000f8e0205 */
[----:B------:R-:W-:Y:S01]  /*0a10*/  ULDC UR21, c[0x0][0x658] ;  /* 0x0001960000157ab9 */ /* 0x000fe20000000800 */
[----:B------:R-:W-:Y:S02]  /*0a20*/  UMOV UR19, 0xffffffff ;  /* 0xffffffff00137882 */ /* 0x000fe40000000000 */
[----:B------:R-:W-:Y:S01]  /*0a30*/  UIADD3 UR6, UR11, UR6, URZ ;  /* 0x000000060b067290 */ /* 0x000fe2000fffe03f */
[----:B------:R-:W-:Y:S01]  /*0a40*/  ULDC UR15, c[0x0][0x618] ;  /* 0x00018600000f7ab9 */ /* 0x000fe20000000800 */
[----:B------:R-:W-:Y:S01]  /*0a50*/  ULDC.64 UR8, c[0x0][0x640] ;  /* 0x0001900000087ab9 */ /* 0x000fe20000000a00 */
[----:B------:R-:W-:Y:S01]  /*0a60*/  USHF.L.U32 UR11, UR19, UR21, URZ ;  /* 0x00000015130b7299 */ /* 0x000fe2000800063f */
[----:B------:R-:W-:Y:S01]  /*0a70*/  ISETP.NE.U32.AND P0, PT, RZ, UR8, PT ;  /* 0x00000008ff007c0c */ /* 0x000fe2000bf05070 */
[----:B------:R-:W-:-:S02]  /*0a80*/  USHF.R.U64 UR19, UR10, UR15, UR6 ;  /* 0x0000000f0a137299 */ /* 0x000fc40008001206 */
[----:B------:R-:W-:Y:S01]  /*0a90*/  USHF.R.U32.HI UR10, URZ, UR15, UR6 ;  /* 0x0000000f3f0a7299 */ /* 0x000fe20008011606 */
[----:B0-----:R-:W-:Y:S01]  /*0aa0*/  R2UR UR14, R0 ;  /* 0x00000000000e72ca */ /* 0x001fe200000e0000 */
[----:B------:R-:W-:Y:S01]  /*0ab0*/  ULDC UR17, c[0x0][0x608] ;  /* 0x0001820000117ab9 */ /* 0x000fe20000000800 */
[----:B------:R-:W-:Y:S01]  /*0ac0*/  ISETP.NE.AND.EX P0, PT, RZ, UR9, PT, P0 ;  /* 0x00000009ff007c0c */ /* 0x000fe2000bf05300 */
[----:B------:R-:W-:Y:S02]  /*0ad0*/  USHF.R.U64 UR23, UR19, UR17, UR10 ;  /* 0x0000001113177299 */ /* 0x000fe4000800120a */
[----:B------:R-:W-:Y:S01]  /*0ae0*/  USHF.R.U32.HI UR10, URZ, UR17, UR10 ;  /* 0x000000113f0a7299 */ /* 0x000fe2000801160a */
[----:B------:R-:W-:Y:S01]  /*0af0*/  UMOV UR16, 0x1 ;  /* 0x0000000100107882 */ /* 0x000fe20000000000 */
[----:B------:R-:W-:Y:S02]  /*0b00*/  UIADD3 UR12, -UR12, URZ, URZ ;  /* 0x0000003f0c0c7290 */ /* 0x000fe4000fffe13f */
[----:B------:R-:W-:-:S02]  /*0b10*/  USHF.R.U64 UR24, UR23, UR21, UR10 ;  /* 0x0000001517187299 */ /* 0x000fc4000800120a */
[----:B------:R-:W-:Y:S01]  /*0b20*/  USHF.L.U32 UR6, UR16, UR21, URZ ;  /* 0x0000001510067299 */ /* 0x000fe2000800063f */
[----:B------:R-:W-:Y:S01]  /*0b30*/  ULDC UR13, c[0x0][0x144] ;  /* 0x00005100000d7ab9 */ /* 0x000fe20000000800 */
[----:B------:R-:W-:Y:S01]  /*0b40*/  ULDC UR5, c[0x0][0x600] ;  /* 0x0001800000057ab9 */ /* 0x000fe20000000800 */
[----:B------:R-:W-:Y:S02]  /*0b50*/  ULOP3.LUT UR16, URZ, UR11, URZ, 0x33, !UPT ;  /* 0x0000000b3f107292 */ /* 0x000fe4000f8e333f */
[----:B------:R-:W-:Y:S02]  /*0b60*/  USHF.R.U32.HI UR11, URZ, UR21, UR10 ;  /* 0x000000153f0b7299 */ /* 0x000fe4000801160a */
[----:B------:R-:W-:Y:S02]  /*0b70*/  UIADD3 UR18, UR5, -0x1, URZ ;  /* 0xffffffff05127890 */ /* 0x000fe4000fffe03f */
[----:B------:R-:W-:Y:S02]  /*0b80*/  UIADD3 UR20, -UR14, URZ, URZ ;  /* 0x0000003f0e147290 */ /* 0x000fe4000fffe13f */
[----:B------:R-:W-:Y:S01]  /*0b90*/  UIMAD UR4, UR13, UR12, UR4 ;  /* 0x0000000c0d0472a4 */ /* 0x000fe2000f8e0204 */
[----:B------:R-:W-:Y:S01]  /*0ba0*/  ULDC UR25, c[0x0][0x148] ;  /* 0x0000520000197ab9 */ /* 0x000fe20000000800 */
[----:B------:R-:W-:Y:S01]  /*0bb0*/  ULDC UR21, c[0x0][0x648] ;  /* 0x0001920000157ab9 */ /* 0x000fe20000000800 */
[----:B------:R-:W-:Y:S01]  /*0bc0*/  ULDC UR22, c[0x0][0x638] ;  /* 0x00018e0000167ab9 */ /* 0x000fe20000000800 */
[----:B------:R-:W-:Y:S01]  /*0bd0*/  UMOV UR10, UR24 ;  /* 0x00000018000a7c82 */ /* 0x000fe20008000000 */
[----:B------:R-:W-:Y:S07]  /*0be0*/  @!P0 BRA `(.L_x_6) ;  /* 0x0000000000308947 */ /* 0x000fee0003800000 */
[----:B------:R-:W-:Y:S02]  /*0bf0*/  ULDC UR14, c[0x0][0x64c] ;  /* 0x00019300000e7ab9 */ /* 0x000fe40000000800 */
        /* <DEDUP_REMOVED lines=8> */
[----:B------:R-:W-:-:S07]  /*0c80*/  UIMAD.WIDE.U32.X UR8, UR17, UR9, UR14, UP0 ;  /* 0x00000009110872a5 */ /* 0x000fce00080e040e */
[----:B------:R-:W-:Y:S01]  /*0c90*/  UMOV UR10, UR8 ;  /* 0x00000008000a7c82 */ /* 0x000fe20008000000 */
[----:B------:R-:W-:-:S05]  /*0ca0*/  UMOV UR11, UR9 ;  /* 0x00000009000b7c82 */ /* 0x000fca0008000000 */
.L_x_6:
[----:B------:R-:W-:Y:S01]  /*0cb0*/  UISETP.NE.AND UP0, UPT, UR38, URZ, UPT ;  /* 0x0000003f2600728c */ /* 0x000fe2000bf05270 */
[----:B------:R-:W-:Y:S01]  /*0cc0*/  MOV R0, 0x1 ;  /* 0x0000000100007802 */ /* 0x000fe20000000f00 */
[----:B------:R-:W-:Y:S02]  /*0cd0*/  USHF.R.U64 UR8, UR10, UR21, UR11 ;  /* 0x000000150a087299 */ /* 0x000fe4000800120b */
[----:B------:R-:W-:Y:S02]  /*0ce0*/  ULOP3.LUT UR16, UR23, UR16, URZ, 0xc0, !UPT ;  /* 0x0000001017107292 */ /* 0x000fe4000f8ec03f */
[----:B------:R-:W-:Y:S02]  /*0cf0*/  ULOP3.LUT UR18, UR19, UR18, URZ, 0xc0, !UPT ;  /* 0x0000001213127292 */ /* 0x000fe4000f8ec03f */
[----:B------:R-:W-:-:S03]  /*0d00*/  UIMAD UR16, UR6, UR8, UR16 ;  /* 0x00000008061072a4 */ /* 0x000fc6000f8e0210 */
[----:B------:R-:W-:Y:S02]  /*0d10*/  @UP0 UIMAD UR4, UR25, UR20, UR7 ;  /* 0x00000014190402a4 */ /* 0x000fe4000f8e0207 */
[----:B------:R-:W-:-:S04]  /*0d20*/  UIADD3 UR7, -UR8, URZ, URZ ;  /* 0x0000003f08077290 */ /* 0x000fc8000fffe13f */
[----:B------:R-:W-:-:S03]  /*0d30*/  UIMAD UR6, UR7, UR22, UR24 ;  /* 0x00000016070672a4 */ /* 0x000fc6000f8e0218 */
[----:B------:R-:W-:Y:S01]  /*0d40*/  ULDC UR7, c[0x0][0x610] ;  /* 0x0001840000077ab9 */ /* 0x000fe20000000800 */
[----:B------:R-:W-:Y:S02]  /*0d50*/  UIMAD UR6, UR6, UR5, UR18 ;  /* 0x00000005060672a4 */ /* 0x000fe4000f8e0212 */
[----:B------:R-:W-:-:S04]  /*0d60*/  UIMAD UR4, UR16, UR7, UR4 ;  /* 0x00000007100472a4 */ /* 0x000fc8000f8e0204 */
[----:B------:R-:W-:Y:S02]  /*0d70*/  USEL UR43, UR6, UR4, !UP0 ;  /* 0x00000004062b7287 */ /* 0x000fe4000c000000 */
[----:B------:R-:W-:-:S12]  /*0d80*/  USEL UR42, UR4, UR6, !UP0 ;  /* 0x00000006042a7287 */ /* 0x000fd8000c000000 */
.L_x_4:
[----:B------:R-:W-:-:S08]  /*0d90*/  NOP ;  /* 0x0000000000007918 */ /* 0x000fd00000000000 */
[----:B------:R-:W0:Y:S02]  /*0da0*/  USETMAXREG.TRY_ALLOC.CTAPOOL UP0, 0xf0 ;  /* 0x000000f0000079c8 */ /* 0x000e240008000600 */
[----:B0-----:R-:W-:-:S13]  /*0db0*/  PLOP3.LUT P0, PT, PT, PT, UP0, 0x80, 0x0 ;  /* 0x000000000000781c */ /* 0x001fda0003f0f008 */
[----:B------:R-:W-:Y:S05]  /*0dc0*/  @!P0 BRA `(.L_x_4) ;  /* 0xfffffffc00f08947 */ /* 0x000fea000383ffff */
[----:B------:R-:W-:Y:S01]  /*0dd0*/  ULDC.64 UR4, c[0x0][0x598] ;  /* 0x0001660000047ab9 */ /* 0x000fe20000000a00 */
[----:B------:R-:W-:Y:S01]  /*0de0*/  ULDC.64 UR40, c[0x0][0x208] ;  /* 0x0000820000287ab9 */ /* 0x000fe20000000a00 */
[----:B------:R-:W-:-:S04]  /*0df0*/  ISETP.NE.U32.AND P0, PT, RZ, UR4, PT ;  /* 0x00000004ff007c0c */ /* 0x000fc8000bf05070 */
[----:B------:R-:W-:-:S13]  /*0e00*/  ISETP.NE.AND.EX P0, PT, RZ, UR5, PT, P0 ;  /* 0x00000005ff007c0c */ /* 0x000fda000bf05300 */
[----:B------:R-:W-:Y:S05]  /*0e10*/  @!P0 BRA `(.L_x_7) ;  /* 0x00000000001c8947 */ /* 0x000fea0003800000 */
[----:B------:R-:W0:Y:S02]  /*0e20*/  LDC.64 R2, c[0x0][0x598] ;  /* 0x00016600ff027b82 */ /* 0x000e240000000a00 */
[----:B0-----:R-:W2:Y:S02]  /*0e30*/  LDG.E.64 R2, desc[UR40][R2.64] ;  /* 0x0000002802027981 */ /* 0x001ea4000c1e1b00 */
[----:B--2---:R-:W-:-:S04]  /*0e40*/  ISETP.NE.U32.AND P0, PT, R2, RZ, PT ;  /* 0x000000ff0200720c */ /* 0x004fc80003f05070 */
[----:B------:R-:W-:-:S13]  /*0e50*/  ISETP.NE.AND.EX P0, PT, R3, RZ, PT, P0 ;  /* 0x000000ff0300720c */ /* 0x000fda0003f05300 */
[----:B------:R-:W-:Y:S05]  /*0e60*/  @!P0 BRA `(.L_x_7) ;  /* 0x0000000000088947 */ /* 0x000fea0003800000 */
[----:B------:R0:W5:Y:S01]  /*0e70*/  LD.E R2, desc[UR40][R2.64] ;  /* 0x0000002802027980 */ /* 0x000162000c101900 */
[----:B------:R-:W-:Y:S05]  /*0e80*/  BRA `(.L_x_8) ;  /* 0x0000000000247947 */ /* 0x000fea0003800000 */
.L_x_7:
[----:B------:R-:W-:Y:S02]  /*0e90*/  ULDC.64 UR4, c[0x0][0x588] ;  /* 0x0001620000047ab9 */ /* 0x000fe40000000a00 */
[----:B------:R-:W-:-:S04]  /*0ea0*/  ISETP.NE.U32.AND P0, PT, RZ, UR4, PT ;  /* 0x00000004ff007c0c */ /* 0x000fc8000bf05070 */
[----:B------:R-:W-:-:S13]  /*0eb0*/  ISETP.NE.AND.EX P0, PT, RZ, UR5, PT, P0 ;  /* 0x00000005ff007c0c */ /* 0x000fda000bf05300 */
[----:B------:R-:W-:Y:S05]  /*0ec0*/  @!P0 BRA `(.L_x_9) ;  /* 0x00000000000c8947 */ /* 0x000fea0003800000 */
[----:B------:R-:W0:Y:S02]  /*0ed0*/  LDC.64 R2, c[0x0][0x588] ;  /* 0x00016200ff027b82 */ /* 0x000e240000000a00 */
[----:B0-----:R1:W5:Y:S01]  /*0ee0*/  LDG.E R2, desc[UR40][R2.64] ;  /* 0x0000002802027981 */ /* 0x001362000c1e1900 */
[----:B------:R-:W-:Y:S05]  /*0ef0*/  BRA `(.L_x_8) ;  /* 0x0000000000087947 */ /* 0x000fea0003800000 */
.L_x_9:
[----:B------:R-:W-:Y:S02]  /*0f00*/  ULDC UR4, c[0x0][0x580] ;  /* 0x0001600000047ab9 */ /* 0x000fe40000000800 */
[----:B------:R-:W-:-:S07]  /*0f10*/  IMAD.U32 R2, RZ, RZ, UR4 ;  /* 0x00000004ff027e24 */ /* 0x000fce000f8e00ff */
.L_x_8:
[----:B------:R-:W-:Y:S02]  /*0f20*/  ULDC.64 UR4, c[0x0][0x5a0] ;  /* 0x0001680000047ab9 */ /* 0x000fe40000000a00 */
[----:B------:R-:W-:-:S04]  /*0f30*/  ISETP.NE.U32.AND P0, PT, RZ, UR4, PT ;  /* 0x00000004ff007c0c */ /* 0x000fc8000bf05070 */
[----:B------:R-:W-:-:S13]  /*0f40*/  ISETP.NE.AND.EX P0, PT, RZ, UR5, PT, P0 ;  /* 0x00000005ff007c0c */ /* 0x000fda000bf05300 */
[----:B------:R-:W-:Y:S05]  /*0f50*/  @!P0 BRA `(.L_x_10) ;  /* 0x00000000001c8947 */ /* 0x000fea0003800000 */
[----:B------:R-:W2:Y:S02]  /*0f60*/  LDC.64 R4, c[0x0][0x5a0] ;  /* 0x00016800ff047b82 */ /* 0x000ea40000000a00 */
[----:B--2---:R-:W2:Y:S02]  /*0f70*/  LDG.E.64 R4, desc[UR40][R4.64] ;  /* 0x0000002804047981 */ /* 0x004ea4000c1e1b00 */
[----:B--2---:R-:W-:-:S04]  /*0f80*/  ISETP.NE.U32.AND P0, PT, R4, RZ, PT ;  /* 0x000000ff0400720c */ /* 0x004fc80003f05070 */
[----:B------:R-:W-:-:S13]  /*0f90*/  ISETP.NE.AND.EX P0, PT, R5, RZ, PT, P0 ;  /* 0x000000ff0500720c */ /* 0x000fda0003f05300 */
[----:B------:R-:W-:Y:S05]  /*0fa0*/  @!P0 BRA `(.L_x_10) ;  /* 0x0000000000088947 */ /* 0x000fea0003800000 */
[----:B------:R2:W5:Y:S01]  /*0fb0*/  LD.E R16, desc[UR40][R4.64] ;  /* 0x0000002804107980 */ /* 0x000562000c101900 */
[----:B------:R-:W-:Y:S05]  /*0fc0*/  BRA `(.L_x_11) ;  /* 0x0000000000247947 */ /* 0x000fea0003800000 */
.L_x_10:
[----:B------:R-:W-:Y:S02]  /*0fd0*/  ULDC.64 UR4, c[0x0][0x590] ;  /* 0x0001640000047ab9 */ /* 0x000fe40000000a00 */
[----:B------:R-:W-:-:S04]  /*0fe0*/  ISETP.NE.U32.AND P0, PT, RZ, UR4, PT ;  /* 0x00000004ff007c0c */ /* 0x000fc8000bf05070 */
[----:B------:R-:W-:-:S13]  /*0ff0*/  ISETP.NE.AND.EX P0, PT, RZ, UR5, PT, P0 ;  /* 0x00000005ff007c0c */ /* 0x000fda000bf05300 */
[----:B------:R-:W-:Y:S05]  /*1000*/  @!P0 BRA `(.L_x_12) ;  /* 0x00000000000c8947 */ /* 0x000fea0003800000 */
[----:B------:R-:W2:Y:S02]  /*1010*/  LDC.64 R16, c[0x0][0x590] ;  /* 0x00016400ff107b82 */ /* 0x000ea40000000a00 */
[----:B--2---:R3:W5:Y:S01]  /*1020*/  LDG.E R16, desc[UR40][R16.64] ;  /* 0x0000002810107981 */ /* 0x004762000c1e1900 */
[----:B------:R-:W-:Y:S05]  /*1030*/  BRA `(.L_x_11) ;  /* 0x0000000000087947 */ /* 0x000fea0003800000 */
.L_x_12:
[----:B------:R-:W-:Y:S02]  /*1040*/  ULDC UR4, c[0x0][0x584] ;  /* 0x0001610000047ab9 */ /* 0x000fe40000000800 */
[----:B------:R-:W-:-:S07]  /*1050*/  IMAD.U32 R16, RZ, RZ, UR4 ;  /* 0x00000004ff107e24 */ /* 0x000fce000f8e00ff */
.L_x_11:
[----:B------:R-:W-:-:S13]  /*1060*/  LOP3.LUT P0, RZ, R0, 0xff, RZ, 0xc0, !PT ;  /* 0x000000ff00ff7812 */ /* 0x000fda000780c0ff */
[----:B------:R-:W-:Y:S05]  /*1070*/  @!P0 EXIT ;  /* 0x000000000000894d */ /* 0x000fea0003800000 */
[----:B------:R-:W-:Y:S01]  /*1080*/  ULDC UR4, c[0x0][0x28c] ;  /* 0x0000a30000047ab9 */ /* 0x000fe20000000800 */
[----:B------:R-:W-:Y:S01]  /*1090*/  UMOV UR36, URZ ;  /* 0x0000003f00247c82 */ /* 0x000fe20008000000 */
[----:B------:R-:W-:Y:S01]  /*10a0*/  UIADD3 UR4, UR4, 0x3f, URZ ;  /* 0x0000003f04047890 */ /* 0x000fe2000fffe03f */
[----:B------:R-:W-:-:S03]  /*10b0*/  UMOV UR39, URZ ;  /* 0x0000003f00277c82 */ /* 0x000fc60008000000 */
[----:B------:R-:W-:-:S04]  /*10c0*/  USHF.R.S32.HI UR5, URZ, 0x1f, UR4 ;  /* 0x0000001f3f057899 */ /* 0x000fc80008011404 */
[----:B------:R-:W-:-:S04]  /*10d0*/  ULEA.HI UR5, UR5, UR4, URZ, 0x6 ;  /* 0x0000000405057291 */ /* 0x000fc8000f8f303f */
[----:B------:R-:W-:-:S12]  /*10e0*/  USHF.R.S32.HI UR45, URZ, 0x6, UR5 ;  /* 0x000000063f2d7899 */ /* 0x000fd80008011405 */
.L_x_540:
[----:B------:R-:W4:Y:S01]  /*10f0*/  S2R R0, SR_TID.X ;  /* 0x0000000000007919 */ /* 0x000f220000002100 */
[----:B------:R-:W0:Y:S01]  /*1100*/  S2UR UR6, SR_CgaCtaId ;  /* 0x00000000000679c3 */ /* 0x000e220000008800 */
[----:B------:R-:W-:Y:S02]  /*1110*/  UMOV UR47, 0x400 ;  /* 0x00000400002f7882 */ /* 0x000fe40000000000 */
[----:B0-----:R-:W-:Y:S01]  /*1120*/  ULEA UR47, UR6, UR47, 0x18 ;  /* 0x0000002f062f7291 */ /* 0x001fe2000f8ec03f */
[----:B----4-:R-:W-:-:S04]  /*1130*/  LOP3.LUT R0, R0, 0x80, RZ, 0xc0, !PT ;  /* 0x0000008000007812 */ /* 0x010fc800078ec0ff */
[----:B------:R-:W-:-:S06]  /*1140*/  SHF.R.U32.HI R0, RZ, 0x7, R0 ;  /* 0x00000007ff007819 */ /* 0x000fcc0000011600 */
[----:B------:R-:W0:Y:S02]  /*1150*/  SHFL.IDX PT, R0, R0, RZ, 0x1f ;  /* 0x00001fff00007589 */ /* 0x000e2400000e0000 */
[----:B0-----:R-:W-:-:S13]  /*1160*/  R2UR UR4, R0 ;  /* 0x00000000000472ca */ /* 0x001fda00000e0000 */
[----:B------:R-:W-:-:S04]  /*1170*/  ULEA.HI UR5, UR4, UR4, URZ, 0x1 ;  /* 0x0000000404057291 */ /* 0x000fc8000f8f083f */
[----:B------:R-:W-:-:S04]  /*1180*/  ULOP3.LUT UR5, UR5, 0x7fffe, URZ, 0xc0, !UPT ;  /* 0x0007fffe05057892 */ /* 0x000fc8000f8ec03f */
[----:B------:R-:W-:-:S03]  /*1190*/  UIADD3 UR5, UR4, -UR5, URZ ;  /* 0x8000000504057290 */ /* 0x000fc6000fffe03f */
[----:B------:R-:W-:Y:S01]  /*11a0*/  ULDC UR4, c[0x0][0x28c] ;  /* 0x0000a30000047ab9 */ /* 0x000fe20000000800 */
[----:B------:R-:W-:Y:S01]  /*11b0*/  ULEA UR5, UR5, UR47, 0xd ;  /* 0x0000002f05057291 */ /* 0x000fe2000f8e683f */
[----:B------:R-:W-:-:S03]  /*11c0*/  ISETP.LT.AND P0, PT, RZ, UR4, PT ;  /* 0x00000004ff007c0c */ /* 0x000fc6000bf01270 */
[----:B------:R-:W-:-:S04]  /*11d0*/  UIADD3 UR5, UR5, 0x100, URZ ;  /* 0x0000010005057890 */ /* 0x000fc8000fffe03f */
[----:B------:R-:W-:-:S04]  /*11e0*/  USHF.R.U32.HI UR5, URZ, 0x4, UR5 ;  /* 0x000000043f057899 */ /* 0x000fc80008011605 */
[----:B------:R-:W-:Y:S02]  /*11f0*/  ULOP3.LUT UR46, UR5, 0x3fff, URZ, 0xc0, !UPT ;  /* 0x00003fff052e7892 */ /* 0x000fe4000f8ec03f */
[----:B-1-3--:R-:W-:Y:S10]  /*1200*/  @P0 BRA `(.L_x_13) ;  /* 0x0000000000400947 */ /* 0x00aff40003800000 */
[----:B------:R-:W-:Y:S01]  /*1210*/  MOV R0, 0x0 ;  /* 0x0000000000007802 */ /* 0x000fe20000000f00 */
[----:B------:R-:W-:Y:S01]  /*1220*/  ULDC.64 UR4, c[0x4][0x68] ;  /* 0x01001a0000047ab9 */ /* 0x000fe20000000a00 */
[----:B------:R-:W-:Y:S01]  /*1230*/  ULDC.64 UR6, c[0x4][0x8] ;  /* 0x0100020000067ab9 */ /* 0x000fe20000000a00 */
[----:B--2---:R-:W-:Y:S01]  /*1240*/  IMAD.U32 R4, RZ, RZ, UR4 ;  /* 0x00000004ff047e24 */ /* 0x004fe2000f8e00ff */
[----:B------:R0:W2:Y:S01]  /*1250*/  LDC.64 R14, c[0x4][R0] ;  /* 0x01000000000e7b82 */ /* 0x0000a20000000a00 */
[----:B------:R-:W-:Y:S01]  /*1260*/  MOV R5, UR5 ;  /* 0x0000000500057c02 */ /* 0x000fe20008000f00 */
[----:B------:R-:W-:Y:S01]  /*1270*/  ULDC.64 UR4, c[0x4][0x70] ;  /* 0x01001c0000047ab9 */ /* 0x000fe20000000a00 */
[----:B------:R-:W-:Y:S01]  /*1280*/  IMAD.U32 R10, RZ, RZ, UR6 ;  /* 0x00000006ff0a7e24 */ /* 0x000fe2000f8e00ff */
[----:B------:R-:W-:Y:S01]  /*1290*/  MOV R11, UR7 ;  /* 0x00000007000b7c02 */ /* 0x000fe20008000f00 */
[----:B------:R-:W-:Y:S02]  /*12a0*/  IMAD.U32 R6, RZ, RZ, UR4 ;  /* 0x00000004ff067e24 */ /* 0x000fe4000f8e00ff */
[----:B------:R-:W-:-:S02]  /*12b0*/  IMAD.U32 R7, RZ, RZ, UR5 ;  /* 0x00000005ff077e24 */ /* 0x000fc4000f8e00ff */
[----:B------:R-:W-:Y:S02]  /*12c0*/  IMAD.MOV.U32 R8, RZ, RZ, 0x1e1 ;  /* 0x000001e1ff087424 */ /* 0x000fe400078e00ff */
[----:B------:R-:W-:Y:S02]  /*12d0*/  IMAD.MOV.U32 R12, RZ, RZ, 0x1 ;  /* 0x00000001ff0c7424 */ /* 0x000fe400078e00ff */
[----:B0-----:R-:W-:-:S07]  /*12e0*/  IMAD.MOV.U32 R13, RZ, RZ, RZ ;  /* 0x000000ffff0d7224 */ /* 0x001fce00078e00ff */
[----:B------:R-:W-:-:S07]  /*12f0*/  LEPC R20, `(.L_x_13) ;  /* 0x000000001014794e */ /* 0x000fce0000000000 */
[----:B-123-5:R-:W-:Y:S05]  /*1300*/  CALL.ABS.NOINC R14 ;  /* 0x000000000e007343 */ /* 0x02efea0003c00000 */
.L_x_13:
[----:B------:R-:W-:-:S06]  /*1310*/  ULOP3.LUT UR4, UR37, 0x1, URZ, 0xfc, !UPT ;  /* 0x0000000125047892 */ /* 0x000fcc000f8efc3f */
[----:B------:R-:W-:-:S04]  /*1320*/  MOV R0, UR4 ;  /* 0x0000000400007c02 */ /* 0x000fc80008000f00 */
[----:B------:R-:W-:-:S13]  /*1330*/  ISETP.NE.AND P0, PT, R0, 0x3, PT ;  /* 0x000000030000780c */ /* 0x000fda0003f05270 */
[----:B------:R-:W-:Y:S05]  /*1340*/  @!P0 BRA `(.L_x_14) ;  /* 0x0000000000048947 */ /* 0x000fea0003800000 */
[----:B------:R-:W-:Y:S01]  /*1350*/  BPT.TRAP 0x1 ;  /* 0x000000040000795c */ /* 0x000fe20000300000 */
.L_x_14:
[----:B-1----:R-:W-:Y:S02]  /*1360*/  IMAD.U32 R3, RZ, RZ, UR39 ;  /* 0x00000027ff037e24 */ /* 0x002fe4000f8e00ff */
[----:B------:R-:W-:-:S03]  /*1370*/  IMAD.U32 R0, RZ, RZ, UR36 ;  /* 0x00000024ff007e24 */ /* 0x000fc6000f8e00ff */
[----:B------:R-:W-:Y:S02]  /*1380*/  LEA R3, R3, UR47, 0x3 ;  /* 0x0000002f03037c11 */ /* 0x000fe4000f8e18ff */
[----:B------:R-:W-:-:S04]  /*1390*/  SHF.L.U32 R0, R0, 0x1f, RZ ;  /* 0x0000001f00007819 */ /* 0x000fc800000006ff */
[----:B------:R0:W1:Y:S01]  /*13a0*/  SYNCS.PHASECHK.TRANS64.TRYWAIT P1, [R3+URZ], R0 ;  /* 0x00000000030075a7 */ /* 0x000062000802017f */
[----:B------:R-:W-:Y:S05]  /*13b0*/  @!P0 BRA `(.L_x_15) ;  /* 0x0000000000048947 */ /* 0x000fea0003800000 */
[----:B------:R-:W-:Y:S01]  /*13c0*/  BPT.TRAP 0x1 ;  /* 0x000000040000795c */ /* 0x000fe20000300000 */
.L_x_15:
[----:B-1----:R-:W-:Y:S05]  /*13d0*/  @P1 BRA `(.L_x_16) ;  /* 0x0000000000081947 */ /* 0x002fea0003800000 */
[----:B------:R-:W1:Y:S02]  /*13e0*/  SYNCS.PHASECHK.TRANS64.TRYWAIT P1, [R3+URZ], R0 ;  /* 0x00000000030075a7 */ /* 0x000e64000802017f */
[----:B-1----:R-:W-:Y:S05]  /*13f0*/  @!P1 BRA `(.L_x_17) ;  /* 0x000001a000f09947 */ /* 0x002fea0003800000 */
.L_x_16:
[----:B------:R-:W-:-:S04]  /*1400*/  UISETP.LT.AND UP0, UPT, UR45, 0x1, UPT ;  /* 0x000000012d00788c */ /* 0x000fc8000bf01270 */
[----:B------:R-:W-:-:S04]  /*1410*/  USEL UR4, UR45, 0x1, UP0 ;  /* 0x000000012d047887 */ /* 0x000fc80008000000 */
[----:B------:R-:W-:-:S06]  /*1420*/  UIADD3 UR4, UR45, -UR4, URZ ;  /* 0x800000042d047290 */ /* 0x000fcc000fffe03f */
[----:B01----:R-:W-:Y:S01]  /*1430*/  IMAD.U32 R0, RZ, RZ, UR4 ;  /* 0x00000004ff007e24 */ /* 0x003fe2000f8e00ff */
[----:B------:R-:W-:Y:S01]  /*1440*/  MOV R3, UR4 ;  /* 0x0000000400037c02 */ /* 0x000fe20008000f00 */
[----:B------:R-:W-:Y:S05]  /*1450*/  WARPSYNC.ALL ;  /* 0x0000000000007948 */ /* 0x000fea0003800000 */
[----:B------:R-:W-:Y:S01]  /*1460*/  ISETP.GE.AND P1, PT, R0, 0x1, PT ;  /* 0x000000010000780c */ /* 0x000fe20003f26270 */
[----:B------:R-:W-:Y:S01]  /*1470*/  UIADD3 UR47, UR47, 0x18100, URZ ;  /* 0x000181002f2f7890 */ /* 0x000fe2000fffe03f */
[----:B------:R-:W-:Y:S01]  /*1480*/  WARPGROUP.ARRIVE ;  /* 0x00000000000079c5 */ /* 0x000fe20000000000 */
[----:B------:R-:W-:Y:S01]  /*1490*/  ULEA UR5, UR39, UR46, 0xb ;  /* 0x0000002e27057291 */ /* 0x000fe2000f8e583f */
[----:B-----5:R-:W-:Y:S01]  /*14a0*/  STL [R1+0x2c4], R16 ;  /* 0x0002c41001007387 */ /* 0x020fe20000100800 */
[----:B------:R-:W-:Y:S01]  /*14b0*/  USHF.R.U32.HI UR47, URZ, 0x4, UR47 ;  /* 0x000000043f2f7899 */ /* 0x000fe2000801162f */
[----:B------:R-:W-:Y:S01]  /*14c0*/  UMOV UR9, 0x40000040 ;  /* 0x4000004000097882 */ /* 0x000fe20000000000 */
[----:B------:R-:W-:-:S02]  /*14d0*/  UMOV UR11, 0x40000040 ;  /* 0x40000040000b7882 */ /* 0x000fc40000000000 */
[----:B------:R-:W-:Y:S01]  /*14e0*/  ULOP3.LUT UR4, UR47, 0x3fff, URZ, 0xc0, !UPT ;  /* 0x00003fff2f047892 */ /* 0x000fe2000f8ec03f */
[----:B------:R0:W-:Y:S01]  /*14f0*/  STL [R1+0x2c0], R3 ;  /* 0x0002c00301007387 */ /* 0x0001e20000100800 */
[----:B------:R-:W-:Y:S02]  /*1500*/  UMOV UR8, UR5 ;  /* 0x0000000500087c82 */ /* 0x000fe40008000000 */
[----:B------:R-:W-:Y:S01]  /*1510*/  ULOP3.LUT UR4, UR4, 0x10000, URZ, 0xfc, !UPT ;  /* 0x0001000004047892 */ /* 0x000fe2000f8efc3f */
[----:B------:R1:W-:Y:S03]  /*1520*/  STL [R1+0x2bc], R2 ;  /* 0x0002bc0201007387 */ /* 0x0003e60000100800 */
[----:B------:R-:W-:-:S07]  /*1530*/  ULEA UR6, UR39, UR4, 0xb ;  /* 0x0000000427067291 */ /* 0x000fce000f8e583f */
[----:B------:R-:W-:Y:S02]  /*1540*/  UMOV UR10, UR6 ;  /* 0x00000006000a7c82 */ /* 0x000fe40008000000 */
[----:B------:R-:W-:Y:S01]  /*1550*/  HGMMA.64x256x16.F32 R24, gdesc[UR8].tnspA, RZ, !UPT, gsb0 ;  /* 0x23e00000081879f0 */ /* 0x000fe2000c0008ff */
[----:B------:R-:W-:Y:S01]  /*1560*/  UIADD3 UR8, UR5, 0x400, URZ ;  /* 0x0000040005087890 */ /* 0x000fe2000fffe03f */
[----:B------:R-:W-:Y:S01]  /*1570*/  UMOV UR9, 0x40000040 ;  /* 0x4000004000097882 */ /* 0x000fe20000000000 */
[----:B------:R-:W-:Y:S02]  /*1580*/  WARPGROUP.DEPBAR.LE gsb0, 0x0 ;  /* 0x00008000000079c5 */ /* 0x000fe40000010000 */
[----:B------:R-:W-:Y:S01]  /*1590*/  STL.64 [R1], R24 ;  /* 0x0000001801007387 */ /* 0x000fe20000100a00 */
[----:B------:R-:W-:Y:S01]  /*15a0*/  IMAD.MOV.U32 R235, RZ, RZ, R46 ;  /* 0x000000ffffeb7224 */ /* 0x000fe200078e002e */
[----:B------:R-:W-:Y:S01]  /*15b0*/  MOV R232, R49 ;  /* 0x0000003100e87202 */ /* 0x000fe20000000f00 */
[----:B------:R-:W-:Y:S01]  /*15c0*/  IMAD.MOV.U32 R234, RZ, RZ, R47 ;  /* 0x000000ffffea7224 */ /* 0x000fe200078e002f */
[----:B------:R-:W-:Y:S01]  /*15d0*/  STL.64 [R1+0x8], R26 ;  /* 0x0000081a01007387 */ /* 0x000fe20000100a00 */
        /* <DEDUP_REMOVED lines=65> */
[----:B0-----:R-:W-:Y:S01]  /*19f0*/  MOV R3, R149 ;  /* 0x0000009500037202 */ /* 0x001fe20000000f00 */
[----:B------:R-:W-:Y:S01]  /*1a00*/  IMAD.MOV.U32 R176, RZ, RZ, R92 ;  /* 0x000000ffffb07224 */ /* 0x000fe200078e005c */
[----:B------:R0:W-:Y:S01]  /*1a10*/  STL.64 [R1+0x50], R44 ;  /* 0x0000502c01007387 */ /* 0x0001e20000100a00 */
[----:B------:R-:W-:-:S02]  /*1a20*/  IMAD.MOV.U32 R178, RZ, RZ, R94 ;  /* 0x000000ffffb27224 */ /* 0x000fc400078e005e */
[----:B------:R-:W-:Y:S01]  /*1a30*/  IMAD.MOV.U32 R179, RZ, RZ, R95 ;  /* 0x000000ffffb37224 */ /* 0x000fe200078e005f */
[----:B------:R-:W-:Y:S01]  /*1a40*/  STL [R1+0x578], R160 ;  /* 0x000578a001007387 */ /* 0x000fe20000100800 */
[----:B------:R-:W-:Y:S02]  /*1a50*/  IMAD.MOV.U32 R180, RZ, RZ, R96 ;  /* 0x000000ffffb47224 */ /* 0x000fe400078e0060 */
[----:B------:R-:W-:Y:S02]  /*1a60*/  IMAD.MOV.U32 R182, RZ, RZ, R98 ;  /* 0x000000ffffb67224 */ /* 0x000fe400078e0062 */
[----:B------:R-:W-:Y:S02]  /*1a70*/  IMAD.MOV.U32 R183, RZ, RZ, R99 ;  /* 0x000000ffffb77224 */ /* 0x000fe400078e0063 */
[----:B------:R-:W-:Y:S02]  /*1a80*/  IMAD.MOV.U32 R184, RZ, RZ, R100 ;  /* 0x000000ffffb87224 */ /* 0x000fe400078e0064 */
[----:B------:R-:W-:-:S02]  /*1a90*/  IMAD.MOV.U32 R186, RZ, RZ, R102 ;  /* 0x000000ffffba7224 */ /* 0x000fc400078e0066 */
[----:B------:R-:W-:Y:S02]  /*1aa0*/  IMAD.MOV.U32 R187, RZ, RZ, R103 ;  /* 0x000000ffffbb7224 */ /* 0x000fe400078e0067 */
        /* <DEDUP_REMOVED lines=23> */
[----:B---3--:R-:W-:Y:S02]  /*1c20*/  IMAD.MOV.U32 R17, RZ, RZ, R135 ;  /* 0x000000ffff117224 */ /* 0x008fe400078e0087 */
        /* <DEDUP_REMOVED lines=8> */
[----:B--2---:R-:W-:Y:S02]  /*1cb0*/  IMAD.MOV.U32 R5, RZ, RZ, R147 ;  /* 0x000000ffff057224 */ /* 0x004fe400078e0093 */
[----:B------:R-:W-:Y:S02]  /*1cc0*/  IMAD.MOV.U32 R4, RZ, RZ, R148 ;  /* 0x000000ffff047224 */ /* 0x000fe400078e0094 */
[----:B-1----:R-:W-:-:S02]  /*1cd0*/  IMAD.MOV.U32 R2, RZ, RZ, R150 ;  /* 0x000000ffff027224 */ /* 0x002fc400078e0096 */
[----:B------:R-:W-:Y:S02]  /*1ce0*/  IMAD.MOV.U32 R0, RZ, RZ, R151 ;  /* 0x000000ffff007224 */ /* 0x000fe400078e0097 */
[----:B0-----:R-:W-:-:S06]  /*1cf0*/  WARPGROUP.ARRIVE ;  /* 0x00000000000079c5 */ /* 0x001fcc0000000000 */
[----:B------:R-:W-:Y:S03]  /*1d00*/  HGMMA.64x256x16.F32 R24, gdesc[UR8].tnspA, RZ, !UPT, gsb0 ;  /* 0x23e00000081879f0 */ /* 0x000fe6000c0008ff */
[----:B------:R-:W-:Y:S02]  /*1d10*/  WARPGROUP.DEPBAR.LE gsb0, 0x0 ;  /* 0x00008000000079c5 */ /* 0x000fe40000010000 */
[----:B------:R-:W-:Y:S04]  /*1d20*/  STL.64 [R1+0x570], R150 ;  /* 0x0005709601007387 */ /* 0x000fe80000100a00 */
        /* <DEDUP_REMOVED lines=20> */
[----:B------:R0:W-:Y:S04]  /*1e70*/  STL.64 [R1+0x4c8], R108 ;  /* 0x0004c86c01007387 */ /* 0x0001e80000100a00 */
[----:B0-----:R-:W2:Y:S04]  /*1e80*/  LDL.LU R108, [R1] ;  /* 0x00000000016c7983 */ /* 0x001ea80000300800 */
[----:B------:R-:W2:Y:S04]  /*1e90*/  LDL.LU R109, [R1+0x4] ;  /* 0x00000400016d7983 */ /* 0x000ea80000300800 */
        /* <DEDUP_REMOVED lines=19> */
[----:B------:R-:W2:Y:S01]  /*1fd0*/  LDL.LU R129, [R1+0x54] ;  /* 0x0000540001817983 */ /* 0x000ea20000300800 */
        /* <DEDUP_REMOVED lines=21> */
[----:B------:R-:W-:Y:S01]  /*2130*/  UIADD3 UR8, UR5, 0x80, URZ ;  /* 0x0000008005087890 */ /* 0x000fe2000fffe03f */
[----:B------:R-:W-:Y:S01]  /*2140*/  IMAD.MOV.U32 R145, RZ, RZ, R220 ;  /* 0x000000ffff917224 */ /* 0x000fe200078e00dc */
[----:B------:R-:W-:Y:S01]  /*2150*/  UIADD3 UR10, UR6, 0x2, URZ ;  /* 0x00000002060a7890 */ /* 0x000fe2000fffe03f */
[----:B------:R-:W-:Y:S01]  /*2160*/  IMAD.MOV.U32 R146, RZ, RZ, R219 ;  /* 0x000000ffff927224 */ /* 0x000fe200078e00db */
[----:B------:R-:W-:Y:S01]  /*2170*/  MOV R219, R17 ;  /* 0x0000001100db7202 */ /* 0x000fe20000000f00 */
[----:B------:R-:W-:Y:S01]  /*2180*/  IMAD.MOV.U32 R148, RZ, RZ, R217 ;  /* 0x000000ffff947224 */ /* 0x000fe200078e00d9 */
[----:B------:R-:W-:Y:S01]  /*2190*/  UMOV UR9, 0x40000040 ;  /* 0x4000004000097882 */ /* 0x000fe20000000000 */
[----:B------:R-:W-:Y:S01]  /*21a0*/  IMAD.MOV.U32 R149, RZ, RZ, R216 ;  /* 0x000000ffff957224 */ /* 0x000fe200078e00d8 */
[----:B------:R-:W-:Y:S01]  /*21b0*/  UMOV UR11, 0x40000040 ;  /* 0x40000040000b7882 */ /* 0x000fe20000000000 */
[----:B------:R-:W-:Y:S01]  /*21c0*/  IMAD.MOV.U32 R150, RZ, RZ, R215 ;  /* 0x000000ffff967224 */ /* 0x000fe200078e00d7 */
[----:B------:R-:W-:Y:S01]  /*21d0*/  MOV R215, R21 ;  /* 0x0000001500d77202 */ /* 0x000fe20000000f00 */
        /* <DEDUP_REMOVED lines=17> */
[----:B------:R-:W-:-:S06]  /*22f0*/  IMAD.MOV.U32 R234, RZ, RZ, R2 ;  /* 0x000000ffffea7224 */ /* 0x000fcc00078e0002 */
[----:B--2---:R-:W-:-:S06]  /*2300*/  WARPGROUP.ARRIVE ;  /* 0x00000000000079c5 */ /* 0x004fcc0000000000 */
[----:B------:R-:W-:Y:S03]  /*2310*/  HGMMA.64x256x16.F32 R108, gdesc[UR8].tnspA, R108, gsb0 ;  /* 0x23e00000086c79f0 */ /* 0x000fe6000800086c */
[----:B------:R-:W-:Y:S02]  /*2320*/  WARPGROUP.DEPBAR.LE gsb0, 0x0 ;  /* 0x00008000000079c5 */ /* 0x000fe40000010000 */
[----:B------:R-:W-:Y:S04]  /*2330*/  STL.64 [R1], R108 ;  /* 0x0000006c01007387 */ /* 0x000fe80000100a00 */
        /* <DEDUP_REMOVED lines=63> */
[----:B0-----:R-:W2:Y:S04]  /*2730*/  LDL.LU R160, [R1+0x578] ;  /* 0x0005780001a07983 */ /* 0x001ea80000300800 */
[----:B------:R-:W3:Y:S04]  /*2740*/  LDL.LU.64 R150, [R1+0x570] ;  /* 0x0005700001967983 */ /* 0x000ee80000300a00 */
        /* <DEDUP_REMOVED lines=20> */
[----:B------:R-:W3:Y:S01]  /*2890*/  LDL.LU.64 R108, [R1+0x4c8] ;  /* 0x0004c800016c7983 */ /* 0x000ee20000300a00 */
[----:B------:R-:W-:Y:S01]  /*28a0*/  UIADD3 UR8, UR5, 0x480, URZ ;  /* 0x0000048005087890 */ /* 0x000fe2000fffe03f */
[----:B------:R-:W-:Y:S01]  /*28b0*/  UMOV UR9, 0x40000040 ;  /* 0x4000004000097882 */ /* 0x000fe20000000000 */
[----:B---3--:R-:W-:-:S07]  /*28c0*/  WARPGROUP.ARRIVE ;  /* 0x00000000000079c5 */ /* 0x008fce0000000000 */
[----:B------:R-:W-:Y:S03]  /*28d0*/  HGMMA.64x256x16.F32 R24, gdesc[UR8].tnspA, R24, gsb0 ;  /* 0x23e00000081879f0 */ /* 0x000fe60008000818 */
        /* <DEDUP_REMOVED lines=65> */
[----:B0-----:R-:W3:Y:S04]  /*2cf0*/  LDL.LU.64 R24, [R1] ;  /* 0x0000000001187983 */ /* 0x001ee80000300a00 */
        /* <DEDUP_REMOVED lines=63> */
[----:B------:R-:W-:-:S02]  /*30f0*/  UIADD3 UR8, UR5, 0x100, URZ ;  /* 0x0000010005087890 */ /* 0x000fc4000fffe03f */
[----:B------:R-:W-:Y:S01]  /*3100*/  UIADD3 UR10, UR6, 0x4, URZ ;  /* 0x00000004060a7890 */ /* 0x000fe2000fffe03f */
[----:B------:R-:W-:Y:S01]  /*3110*/  UMOV UR9, 0x40000040 ;  /* 0x4000004000097882 */ /* 0x000fe20000000000 */
[----:B------:R-:W-:Y:S01]  /*3120*/  UMOV UR11, 0x40000040 ;  /* 0x40000040000b7882 */ /* 0x000fe20000000000 */
[----:B---3--:R-:W-:-:S06]  /*3130*/  WARPGROUP.ARRIVE ;  /* 0x00000000000079c5 */ /* 0x008fcc0000000000 */
[----:B------:R-:W-:Y:S03]  /*3140*/  HGMMA.64x256x16.F32 R24, gdesc[UR8].tnspA, R24, gsb0 ;  /* 0x23e00000081879f0 */ /* 0x000fe60008000818 */
        /* <DEDUP_REMOVED lines=41> */
[----:B------:R0:W-:Y:S01]  /*33e0*/  STL.64 [R1+0x50], R44 ;  /* 0x0000502c01007387 */ /* 0x0001e20000100a00 */
[----:B------:R-:W-:Y:S01]  /*33f0*/  IMAD.MOV.U32 R208, RZ, RZ, R124 ;  /* 0x000000ffffd07224 */ /* 0x000fe200078e007c */
[----:B------:R-:W-:Y:S01]  /*3400*/  MOV R193, R109 ;  /* 0x0000006d00c17202 */ /* 0x000fe20000000f00 */
[----:B------:R-:W-:Y:S01]  /*3410*/  IMAD.MOV.U32 R206, RZ, RZ, R122 ;  /* 0x000000ffffce7224 */ /* 0x000fe200078e007a */
[----:B------:R-:W3:Y:S01]  /*3420*/  LDL.LU.64 R150, [R1+0x4c0] ;  /* 0x0004c00001967983 */ /* 0x000ee20000300a00 */
        /* <DEDUP_REMOVED lines=60> */
[----:B------:R-:W-:-:S02]  /*37f0*/  IMAD.MOV.U32 R167, RZ, RZ, R83 ;  /* 0x000000ffffa77224 */ /* 0x000fc400078e0053 */
[----:B------:R-:W-:Y:S01]  /*3800*/  IMAD.MOV.U32 R164, RZ, RZ, R80 ;  /* 0x000000ffffa47224 */ /* 0x000fe200078e0050 */
[----:B------:R-:W3:Y:S01]  /*3810*/  LDL.LU.64 R118, [R1+0x440] ;  /* 0x0004400001767983 */ /* 0x000ee20000300a00 */
[----:B------:R-:W-:Y:S02]  /*3820*/  IMAD.MOV.U32 R162, RZ, RZ, R78 ;  /* 0x000000ffffa27224 */ /* 0x000fe400078e004e */
[----:B------:R-:W-:Y:S01]  /*3830*/  IMAD.MOV.U32 R163, RZ, RZ, R79 ;  /* 0x000000ffffa37224 */ /* 0x000fe200078e004f */
[----:B------:R-:W3:Y:S01]  /*3840*/  LDL.LU.64 R116, [R1+0x438] ;  /* 0x0004380001747983 */ /* 0x000ee20000300a00 */
[----:B------:R-:W-:Y:S02]  /*3850*/  IMAD.MOV.U32 R216, RZ, RZ, R76 ;  /* 0x000000ffffd87224 */ /* 0x000fe400078e004c */
        /* <DEDUP_REMOVED lines=58> */
[----:B0-----:R-:W3:Y:S04]  /*3c00*/  LDL.LU.64 R44, [R1+0x318] ;  /* 0x00031800012c7983 */ /* 0x001ee80000300a00 */
        /* <DEDUP_REMOVED lines=11> */
[----:B------:R-:W-:-:S02]  /*3cc0*/  UMOV UR9, 0x40000040 ;  /* 0x4000004000097882 */ /* 0x000fc40000000000 */
[----:B--2---:R-:W-:Y:S01]  /*3cd0*/  STL [R1+0x2b8], R160 ;  /* 0x0002b8a001007387 */ /* 0x004fe20000100800 */
[----:B---3--:R-:W-:-:S06]  /*3ce0*/  WARPGROUP.ARRIVE ;  /* 0x00000000000079c5 */ /* 0x008fcc0000000000 */
        /* <DEDUP_REMOVED lines=80> */
[----:B------:R-:W-:Y:S01]  /*41f0*/  UMOV UR9, 0x40000040 ;  /* 0x4000004000097882 */ /* 0x000fe20000000000 */
[----:B------:R-:W-:Y:S01]  /*4200*/  IMAD.MOV.U32 R219, RZ, RZ, R20 ;  /* 0x000000ffffdb7224 */ /* 0x000fe200078e0014 */
[----:B------:R-:W-:Y:S01]  /*4210*/  UMOV UR11, 0x40000040 ;  /* 0x40000040000b7882 */ /* 0x000fe20000000000 */
[----:B------:R-:W-:Y:S01]  /*4220*/  IMAD.MOV.U32 R221, RZ, RZ, R18 ;  /* 0x000000ffffdd7224 */ /* 0x000fe200078e0012 */
[----:B------:R0:W5:Y:S01]  /*4230*/  LDL.LU R16, [R1+0x2c4] ;  /* 0x0002c40001107983 */ /* 0x0001620000300800 */
[----:B------:R-:W-:-:S02]  /*4240*/  IMAD.MOV.U32 R222, RZ, RZ, R17 ;  /* 0x000000ffffde7224 */ /* 0x000fc400078e0011 */
[----:B------:R-:W-:Y:S01]  /*4250*/  IMAD.MOV.U32 R224, RZ, RZ, R14 ;  /* 0x000000ffffe07224 */ /* 0x000fe200078e000e */
[----:B------:R0:W5:Y:S01]  /*4260*/  LDL.LU R3, [R1+0x2c0] ;  /* 0x0002c00001037983 */ /* 0x0001620000300800 */
[----:B------:R-:W-:Y:S02]  /*4270*/  IMAD.MOV.U32 R225, RZ, RZ, R13 ;  /* 0x000000ffffe17224 */ /* 0x000fe400078e000d */
[----:B------:R-:W-:Y:S01]  /*4280*/  IMAD.MOV.U32 R227, RZ, RZ, R11 ;  /* 0x000000ffffe37224 */ /* 0x000fe200078e000b */
[----:B------:R0:W5:Y:S01]  /*4290*/  LDL.LU R2, [R1+0x2bc] ;  /* 0x0002bc0001027983 */ /* 0x0001620000300800 */
[----:B------:R-:W-:Y:S02]  /*42a0*/  IMAD.MOV.U32 R228, RZ, RZ, R10 ;  /* 0x000000ffffe47224 */ /* 0x000fe400078e000a */
[----:B------:R-:W-:Y:S02]  /*42b0*/  IMAD.MOV.U32 R230, RZ, RZ, R8 ;  /* 0x000000ffffe67224 */ /* 0x000fe400078e0008 */
[----:B------:R-:W-:-:S02]  /*42c0*/  IMAD.MOV.U32 R231, RZ, RZ, R7 ;  /* 0x000000ffffe77224 */ /* 0x000fc400078e0007 */
        /* <DEDUP_REMOVED lines=69> */
[----:B-1----:R0:W5:Y:S04]  /*4720*/  LDL.LU R160, [R1+0x2b8] ;  /* 0x0002b80001a07983 */ /* 0x0021680000300800 */
[----:B------:R-:W2:Y:S04]  /*4730*/  LDL.LU.64 R150, [R1+0x2b0] ;  /* 0x0002b00001967983 */ /* 0x000ea80000300a00 */
        /* <DEDUP_REMOVED lines=20> */
[----:B------:R-:W2:Y:S01]  /*4880*/  LDL.LU.64 R108, [R1+0x208] ;  /* 0x00020800016c7983 */ /* 0x000ea20000300a00 */
[----:B------:R-:W-:Y:S01]  /*4890*/  UIADD3 UR8, UR5, 0x580, URZ ;  /* 0x0000058005087890 */ /* 0x000fe2000fffe03f */
[----:B------:R-:W-:Y:S01]  /*48a0*/  UMOV UR9, 0x40000040 ;  /* 0x4000004000097882 */ /* 0x000fe20000000000 */
[----:B--2---:R-:W-:-:S07]  /*48b0*/  WARPGROUP.ARRIVE ;  /* 0x00000000000079c5 */ /* 0x004fce0000000000 */
[----:B------:R-:W-:Y:S03]  /*48c0*/  HGMMA.64x256x16.F32 R24, gdesc[UR8].tnspA, R24, gsb0 ;  /* 0x23e00000081879f0 */ /* 0x000fe60008000818 */
[----:B------:R-:W-:Y:S02]  /*48d0*/  WARPGROUP.DEPBAR.LE gsb0, 0x0 ;  /* 0x00008000000079c5 */ /* 0x000fe40000010000 */
[----:B0-----:R-:W-:Y:S05]  /*48e0*/  @!P1 BRA `(.L_x_18) ;  /* 0x0000004000b49947 */ /* 0x001fea0003800000 */
[----:B------:R-:W-:-:S04]  /*48f0*/  UIADD3 UR5, UR39, 0x1, URZ ;  /* 0x0000000127057890 */ /* 0x000fc8000fffe03f */
[----:B------:R-:W-:-:S04]  /*4900*/  UISETP.NE.AND UP0, UPT, UR5, 0x3, UPT ;  /* 0x000000030500788c */ /* 0x000fc8000bf05270 */
[----:B------:R-:W-:Y:S02]  /*4910*/  USEL UR6, URZ, 0x1, UP0 ;  /* 0x000000013f067887 */ /* 0x000fe40008000000 */
[----:B------:R-:W-:Y:S02]  /*4920*/  USEL UR5, UR5, URZ, UP0 ;  /* 0x0000003f05057287 */ /* 0x000fe40008000000 */
[----:B------:R-:W-:-:S06]  /*4930*/  ULOP3.LUT UR6, UR36, UR6, URZ, 0x3c, !UPT ;  /* 0x0000000624067292 */ /* 0x000fcc000f8e3c3f */
[----:B------:R-:W-:Y:S01]  /*4940*/  IMAD.U32 R0, RZ, RZ, UR6 ;  /* 0x00000006ff007e24 */ /* 0x000fe2000f8e00ff */
[----:B------:R-:W-:-:S06]  /*4950*/  UMOV UR6, UR39 ;  /* 0x0000002700067c82 */ /* 0x000fcc0008000000 */
.L_x_25:
[----:B------:R-:W-:Y:S05]  /*4960*/  @!P0 BRA `(.L_x_19) ;  /* 0x0000000000048947 */ /* 0x000fea0003800000 */
[----:B------:R-:W-:Y:S01]  /*4970*/  BPT.TRAP 0x1 ;  /* 0x000000040000795c */ /* 0x000fe20000300000 */
.L_x_19:
[----:B------:R-:W0:Y:S01]  /*4980*/  S2UR UR8, SR_CgaCtaId ;  /* 0x00000000000879c3 */ /* 0x000e220000008800 */
[----:B------:R-:W-:Y:S01]  /*4990*/  UMOV UR7, 0x400 ;  /* 0x0000040000077882 */ /* 0x000fe20000000000 */
[----:B------:R-:W-:Y:S01]  /*49a0*/  SHF.L.U32 R4, R0, 0x1f, RZ ;  /* 0x0000001f00047819 */ /* 0x000fe200000006ff */
[----:B0-----:R-:W-:-:S04]  /*49b0*/  ULEA UR7, UR8, UR7, 0x18 ;  /* 0x0000000708077291 */ /* 0x001fc8000f8ec03f */
[----:B------:R-:W-:-:S09]  /*49c0*/  ULEA UR8, UR5, UR7, 0x3 ;  /* 0x0000000705087291 */ /* 0x000fd2000f8e183f */
[----:B------:R0:W1:Y:S01]  /*49d0*/  SYNCS.PHASECHK.TRANS64.TRYWAIT P1, [UR8], R4 ;  /* 0x00000004ff0075a7 */ /* 0x0000620008020148 */
[----:B------:R-:W-:Y:S05]  /*49e0*/  @!P0 BRA `(.L_x_20) ;  /* 0x0000000000048947 */ /* 0x000fea0003800000 */
[----:B------:R-:W-:Y:S01]  /*49f0*/  BPT.TRAP 0x1 ;  /* 0x000000040000795c */ /* 0x000fe20000300000 */
.L_x_20:
[----:B-1----:R-:W-:Y:S05]  /*4a00*/  @P1 BRA `(.L_x_21) ;  /* 0x0000000000081947 */ /* 0x002fea0003800000 */
[----:B------:R-:W1:Y:S02]  /*4a10*/  SYNCS.PHASECHK.TRANS64.TRYWAIT P1, [UR8], R4 ;  /* 0x00000004ff0075a7 */ /* 0x000e640008020148 */
[----:B-1----:R-:W-:Y:S05]  /*4a20*/  @!P1 BRA `(.L_x_22) ;  /* 0x0000016c00789947 */ /* 0x002fea0003800000 */
.L_x_21:
        /* <DEDUP_REMOVED lines=64> */
[----:B--2---:R-:W2:Y:S04]  /*4e30*/  LDL.LU.64 R24, [R1] ;  /* 0x0000000001187983 */ /* 0x004ea80000300a00 */
        /* <DEDUP_REMOVED lines=63> */
[----:B------:R-:W-:-:S02]  /*5230*/  ULEA UR12, UR5, UR46, 0xb ;  /* 0x0000002e050c7291 */ /* 0x000fc4000f8e583f */
[----:B------:R-:W-:Y:S01]  /*5240*/  ULEA UR13, UR5, UR4, 0xb ;  /* 0x00000004050d7291 */ /* 0x000fe2000f8e583f */
[----:B-----5:R-:W-:Y:S01]  /*5250*/  STL [R1+0x2c8], R16 ;  /* 0x0002c81001007387 */ /* 0x020fe20000100800 */
[----:B------:R-:W-:Y:S01]  /*5260*/  UMOV UR9, 0x40000040 ;  /* 0x4000004000097882 */ /* 0x000fe20000000000 */
[----:B------:R-:W-:Y:S02]  /*5270*/  UMOV UR11, 0x40000040 ;  /* 0x40000040000b7882 */ /* 0x000fe40000000000 */
[----:B------:R-:W-:Y:S01]  /*5280*/  UMOV UR8, UR12 ;  /* 0x0000000c00087c82 */ /* 0x000fe20008000000 */
[----:B------:R-:W-:Y:S01]  /*5290*/  STL [R1+0x2c4], R3 ;  /* 0x0002c40301007387 */ /* 0x000fe20000100800 */
[----:B------:R-:W-:-:S03]  /*52a0*/  UMOV UR10, UR13 ;  /* 0x0000000d000a7c82 */ /* 0x000fc60008000000 */
[----:B------:R3:W-:Y:S04]  /*52b0*/  STL [R1+0x2c0], R2 ;  /* 0x0002c00201007387 */ /* 0x0007e80000100800 */
[----:B------:R4:W-:Y:S01]  /*52c0*/  STL [R1+0x2bc], R0 ;  /* 0x0002bc0001007387 */ /* 0x0009e20000100800 */
[----:B--2---:R-:W-:-:S06]  /*52d0*/  WARPGROUP.ARRIVE ;  /* 0x00000000000079c5 */ /* 0x004fcc0000000000 */
[----:B------:R-:W-:Y:S03]  /*52e0*/  HGMMA.64x256x16.F32 R24, gdesc[UR8].tnspA, R24, gsb0 ;  /* 0x23e00000081879f0 */ /* 0x000fe60008000818 */
[----:B------:R-:W-:Y:S02]  /*52f0*/  WARPGROUP.DEPBAR.LE gsb0, 0x0 ;  /* 0x00008000000079c5 */ /* 0x000fe40000010000 */
[----:B------:R-:W-:Y:S01]  /*5300*/  STL.64 [R1], R24 ;  /* 0x0000001801007387 */ /* 0x000fe20000100a00 */
[----:B---3--:R-:W-:Y:S01]  /*5310*/  IMAD.MOV.U32 R2, RZ, RZ, R150 ;  /* 0x000000ffff027224 */ /* 0x008fe200078e0096 */
[----:B------:R-:W-:Y:S01]  /*5320*/  MOV R3, R149 ;  /* 0x0000009500037202 */ /* 0x000fe20000000f00 */
[----:B----4-:R-:W-:Y:S01]  /*5330*/  IMAD.MOV.U32 R0, RZ, RZ, R151 ;  /* 0x000000ffff007224 */ /* 0x010fe200078e0097 */
[----:B------:R-:W-:Y:S01]  /*5340*/  STL.64 [R1+0x8], R26 ;  /* 0x0000081a01007387 */ /* 0x000fe20000100a00 */
[----:B01----:R-:W-:Y:S01]  /*5350*/  IMAD.MOV.U32 R4, RZ, RZ, R148 ;  /* 0x000000ffff047224 */ /* 0x003fe200078e0094 */
        /* <DEDUP_REMOVED lines=38> */
[----:B------:R-:W2:Y:S01]  /*55c0*/  LDL.LU.64 R150, [R1+0x780] ;  /* 0x0007800001967983 */ /* 0x000ea20000300a00 */
        /* <DEDUP_REMOVED lines=96> */
[----:B------:R-:W-:-:S03]  /*5bd0*/  IMAD.MOV.U32 R235, RZ, RZ, R46 ;  /* 0x000000ffffeb7224 */ /* 0x000fc600078e002e */
        /* <DEDUP_REMOVED lines=28> */
[----:B0-----:R-:W2:Y:S04]  /*5da0*/  LDL.LU.64 R44, [R1+0x5d8] ;  /* 0x0005d800012c7983 */ /* 0x001ea80000300a00 */
        /* <DEDUP_REMOVED lines=11> */
[----:B------:R-:W-:-:S02]  /*5e60*/  UMOV UR9, 0x40000040 ;  /* 0x4000004000097882 */ /* 0x000fc40000000000 */
[----:B------:R-:W-:Y:S01]  /*5e70*/  STL [R1+0x580], R160 ;  /* 0x000580a001007387 */ /* 0x000fe20000100800 */
[----:B--2---:R-:W-:-:S06]  /*5e80*/  WARPGROUP.ARRIVE ;  /* 0x00000000000079c5 */ /* 0x004fcc0000000000 */
        /* <DEDUP_REMOVED lines=91> */
[----:B------:R-:W-:Y:S01]  /*6440*/  IMAD.MOV.U32 R234, RZ, RZ, R2 ;  /* 0x000000ffffea7224 */ /* 0x000fe200078e0002 */
[----:B------:R-:W-:Y:S02]  /*6450*/  UIADD3 UR8, UR12, 0x80, URZ ;  /* 0x000000800c087890 */ /* 0x000fe4000fffe03f */
[----:B------:R-:W-:Y:S01]  /*6460*/  UIADD3 UR10, UR13, 0x2, URZ ;  /* 0x000000020d0a7890 */ /* 0x000fe2000fffe03f */
[----:B------:R-:W-:Y:S01]  /*6470*/  UMOV UR9, 0x40000040 ;  /* 0x4000004000097882 */ /* 0x000fe20000000000 */
[----:B------:R-:W-:Y:S01]  /*6480*/  UMOV UR11, 0x40000040 ;  /* 0x40000040000b7882 */ /* 0x000fe20000000000 */
        /* <DEDUP_REMOVED lines=236> */
[----:B------:R-:W-:Y:S01]  /*7350*/  STL.64 [R1+0x30], R36 ;  /* 0x0000302401007387 */ /* 0x000fe20000100a00 */
[----:B------:R-:W-:-:S03]  /*7360*/  MOV R5, R150 ;  /* 0x0000009600057202 */ /* 0x000fc60000000f00 */
[----:B------:R-:W-:Y:S01]  /*7370*/  STL.64 [R1+0x38], R38 ;  /* 0x0000382601007387 */ /* 0x000fe20000100a00 */
[----:B------:R-:W-:-:S03]  /*7380*/  IMAD.MOV.U32 R4, RZ, RZ, R151 ;  /* 0x000000ffff047224 */ /* 0x000fc600078e0097 */
[----:B------:R-:W-:Y:S01]  /*7390*/  STL.64 [R1+0x40], R40 ;  /* 0x0000402801007387 */ /* 0x000fe20000100a00 */
[----:B------:R-:W-:-:S03]  /*73a0*/  IMAD.MOV.U32 R7, RZ, RZ, R148 ;  /* 0x000000ffff077224 */ /* 0x000fc600078e0094 */
[----:B------:R-:W-:Y:S01]  /*73b0*/  STL.64 [R1+0x48], R42 ;  /* 0x0000482a01007387 */ /* 0x000fe20000100a00 */
[----:B------:R-:W-:Y:S01]  /*73c0*/  IMAD.MOV.U32 R6, RZ, RZ, R149 ;  /* 0x000000ffff067224 */ /* 0x000fe200078e0095 */
[----:B------:R-:W-:Y:S02]  /*73d0*/  MOV R8, R147 ;  /* 0x0000009300087202 */ /* 0x000fe40000000f00 */
[----:B------:R0:W-:Y:S01]  /*73e0*/  STL.64 [R1+0x50], R44 ;  /* 0x0000502c01007387 */ /* 0x0001e20000100a00 */
[----:B------:R-:W-:Y:S01]  /*73f0*/  IMAD.MOV.U32 R9, RZ, RZ, R146 ;  /* 0x000000ffff097224 */ /* 0x000fe200078e0092 */
[----:B------:R-:W-:Y:S02]  /*7400*/  MOV R11, R144 ;  /* 0x00000090000b7202 */ /* 0x000fe40000000f00 */
[----:B------:R-:W3:Y:S01]  /*7410*/  LDL.LU.64 R150, [R1+0x4c8] ;  /* 0x0004c80001967983 */ /* 0x000ee20000300a00 */
[----:B------:R-:W-:-:S03]  /*7420*/  IMAD.MOV.U32 R10, RZ, RZ, R145 ;  /* 0x000000ffff0a7224 */ /* 0x000fc600078e0091 */
[----:B------:R-:W3:Y:S01]  /*7430*/  LDL.LU.64 R148, [R1+0x4c0] ;  /* 0x0004c00001947983 */ /* 0x000ee20000300a00 */
[----:B------:R-:W-:Y:S01]  /*7440*/  IMAD.MOV.U32 R13, RZ, RZ, R142 ;  /* 0x000000ffff0d7224 */ /* 0x000fe200078e008e */
[----:B------:R-:W-:Y:S01]  /*7450*/  MOV R14, R141 ;  /* 0x0000008d000e7202 */ /* 0x000fe20000000f00 */
[----:B------:R-:W-:Y:S01]  /*7460*/  IMAD.MOV.U32 R12, RZ, RZ, R143 ;  /* 0x000000ffff0c7224 */ /* 0x000fe200078e008f */
[----:B------:R-:W3:Y:S01]  /*7470*/  LDL.LU.64 R146, [R1+0x4b8] ;  /* 0x0004b80001927983 */ /* 0x000ee20000300a00 */
        /* <DEDUP_REMOVED lines=140> */
[----:B------:R-:W-:Y:S02]  /*7d40*/  IMAD.MOV.U32 R16, RZ, RZ, R46 ;  /* 0x000000ffff107224 */ /* 0x000fe400078e002e */
[----:B------:R-:W-:Y:S01]  /*7d50*/  IMAD.MOV.U32 R3, RZ, RZ, R47 ;  /* 0x000000ffff037224 */ /* 0x000fe200078e002f */
        /* <DEDUP_REMOVED lines=108> */
[----:B------:R-:W-:Y:S01]  /*8420*/  IMAD.MOV.U32 R229, RZ, RZ, R10 ;  /* 0x000000ffffe57224 */ /* 0x000fe200078e000a */
[----:B------:R0:W5:Y:S01]  /*8430*/  LDL.LU R0, [R1+0x2bc] ;  /* 0x0002bc0001007983 */ /* 0x0001620000300800 */
[----:B------:R-:W-:-:S02]  /*8440*/  IMAD.MOV.U32 R230, RZ, RZ, R9 ;  /* 0x000000ffffe67224 */ /* 0x000fc400078e0009 */
        /* <DEDUP_REMOVED lines=99> */
[----:B------:R-:W-:Y:S01]  /*8a80*/  BPT.TRAP 0x1 ;  /* 0x000000040000795c */ /* 0x000fe20000300000 */
.L_x_23:
[----:B------:R-:W-:Y:S02]  /*8a90*/  UISETP.GT.U32.AND UP0, UPT, UR37, 0x1, UPT ;  /* 0x000000012500788c */ /* 0x000fe4000bf04070 */
[----:B------:R-:W-:-:S04]  /*8aa0*/  ULEA UR7, UR6, UR7, 0x3 ;  /* 0x0000000706077291 */ /* 0x000fc8000f8e183f */
[----:B------:R-:W-:Y:S01]  /*8ab0*/  UIADD3 UR7, UR7, 0x18, URZ ;  /* 0x0000001807077890 */ /* 0x000fe2000fffe03f */
[----:B------:R-:W-:-:S03]  /*8ac0*/  PLOP3.LUT P1, PT, PT, PT, UP0, 0x80, 0x0 ;  /* 0x000000000000781c */ /* 0x000fc60003f2f008 */
[----:B------:R-:W-:-:S09]  /*8ad0*/  UPRMT UR7, URZ, 0x654, UR7 ;  /* 0x000006543f077896 */ /* 0x000fd20008000007 */
[----:B------:R-:W-:Y:S01]  /*8ae0*/  SYNCS.ARRIVE.TRANS64.RED.A1T0 RZ, [UR7], RZ ;  /* 0x000000ffffff79a7 */ /* 0x000fe20008100407 */
[----:B------:R-:W-:Y:S05]  /*8af0*/  @P1 BRA `(.L_x_24) ;  /* 0x0000000000041947 */ /* 0x000fea0003800000 */
[----:B------:R-:W-:Y:S01]  /*8b00*/  BPT.TRAP 0x1 ;  /* 0x000000040000795c */ /* 0x000fe20000300000 */
.L_x_24:
[----:B------:R-:W-:Y:S01]  /*8b10*/  UIADD3 UR5, UR5, 0x1, URZ ;  /* 0x0000000105057890 */ /* 0x000fe2000fffe03f */
[C---:B-----5:R-:W-:Y:S01]  /*8b20*/  ISETP.GT.AND P1, PT, R3.reuse, 0x1, PT ;  /* 0x000000010300780c */ /* 0x060fe20003f24270 */
[----:B------:R-:W-:Y:S01]  /*8b30*/  UIADD3 UR6, UR6, 0x1, URZ ;  /* 0x0000000106067890 */ /* 0x000fe2000fffe03f */
[----:B------:R-:W-:Y:S01]  /*8b40*/  VIADD R3, R3, 0xffffffff ;  /* 0xffffffff03037836 */ /* 0x000fe20000000000 */
[----:B------:R-:W-:Y:S02]  /*8b50*/  UISETP.NE.AND UP0, UPT, UR5, 0x3, UPT ;  /* 0x000000030500788c */ /* 0x000fe4000bf05270 */
[----:B------:R-:W-:Y:S02]  /*8b60*/  UISETP.NE.AND UP1, UPT, UR6, 0x3, UPT ;  /* 0x000000030600788c */ /* 0x000fe4000bf25270 */
[----:B------:R-:W-:Y:S02]  /*8b70*/  USEL UR7, URZ, 0x1, UP0 ;  /* 0x000000013f077887 */ /* 0x000fe40008000000 */
[----:B------:R-:W-:-:S02]  /*8b80*/  USEL UR5, UR5, URZ, UP0 ;  /* 0x0000003f05057287 */ /* 0x000fc40008000000 */
[----:B------:R-:W-:Y:S02]  /*8b90*/  USEL UR6, UR6, URZ, UP1 ;  /* 0x0000003f06067287 */ /* 0x000fe40008800000 */
[----:B------:R-:W-:Y:S01]  /*8ba0*/  LOP3.LUT R0, R0, UR7, RZ, 0x3c, !PT ;  /* 0x0000000700007c12 */ /* 0x000fe2000f8e3cff */
[----:B------:R-:W-:Y:S09]  /*8bb0*/  @P1 BRA `(.L_x_25) ;  /* 0xffffffbc00681947 */ /* 0x000ff2000383ffff */
.L_x_18:
[----:B------:R-:W0:Y:S02]  /*8bc0*/  LDC R0, c[0x0][0x28c] ;  /* 0x0000a300ff007b82 */ /* 0x000e240000000800 */
[----:B0-----:R-:W-:-:S13]  /*8bd0*/  ISETP.GE.AND P1, PT, R0, 0x1, PT ;  /* 0x000000010000780c */ /* 0x001fda0003f26270 */
[----:B------:R-:W-:Y:S05]  /*8be0*/  @!P1 BRA `(.L_x_26) ;  /* 0x00000000004c9947 */ /* 0x000fea0003800000 */
[----:B------:R-:W-:Y:S05]  /*8bf0*/  @!P0 BRA `(.L_x_27) ;  /* 0x0000000000048947 */ /* 0x000fea0003800000 */
[----:B------:R-:W-:Y:S01]  /*8c00*/  BPT.TRAP 0x1 ;  /* 0x000000040000795c */ /* 0x000fe20000300000 */
.L_x_27:
[----:B------:R-:W0:Y:S01]  /*8c10*/  S2UR UR7, SR_CgaCtaId ;  /* 0x00000000000779c3 */ /* 0x000e220000008800 */
[----:B------:R-:W-:-:S04]  /*8c20*/  UISETP.LT.AND UP0, UPT, UR45, 0x1, UPT ;  /* 0x000000012d00788c */ /* 0x000fc8000bf01270 */
[----:B------:R-:W-:Y:S02]  /*8c30*/  USEL UR6, UR45, 0x1, UP0 ;  /* 0x000000012d067887 */ /* 0x000fe40008000000 */
[----:B------:R-:W-:Y:S02]  /*8c40*/  UISETP.GT.U32.AND UP0, UPT, UR37, 0x1, UPT ;  /* 0x000000012500788c */ /* 0x000fe4000bf04070 */
[----:B------:R-:W-:-:S04]  /*8c50*/  UIADD3 UR6, UR39, UR45, -UR6 ;  /* 0x0000002d27067290 */ /* 0x000fc8000fffe806 */
[----:B------:R-:W-:Y:S01]  /*8c60*/  UIMAD.WIDE.U32 UR4, UR6, -0x55555555, URZ ;  /* 0xaaaaaaab060478a5 */ /* 0x000fe2000f8e003f */
[----:B------:R-:W-:-:S03]  /*8c70*/  PLOP3.LUT P0, PT, PT, PT, UP0, 0x80, 0x0 ;  /* 0x000000000000781c */ /* 0x000fc60003f0f008 */
[----:B------:R-:W-:-:S03]  /*8c80*/  USHF.R.U32.HI UR4, URZ, 0x1, UR5 ;  /* 0x000000013f047899 */ /* 0x000fc60008011605 */
[----:B------:R-:W-:Y:S01]  /*8c90*/  UMOV UR5, 0x400 ;  /* 0x0000040000057882 */ /* 0x000fe20000000000 */
[----:B------:R-:W-:Y:S02]  /*8ca0*/  UIMAD UR6, UR4, -0x3, UR6 ;  /* 0xfffffffd040678a4 */ /* 0x000fe4000f8e0206 */
[----:B0-----:R-:W-:-:S04]  /*8cb0*/  ULEA UR5, UR7, UR5, 0x18 ;  /* 0x0000000507057291 */ /* 0x001fc8000f8ec03f */
[----:B------:R-:W-:-:S04]  /*8cc0*/  ULEA UR6, UR6, UR5, 0x3 ;  /* 0x0000000506067291 */ /* 0x000fc8000f8e183f */
[----:B------:R-:W-:-:S04]  /*8cd0*/  UIADD3 UR6, UR6, 0x18, URZ ;  /* 0x0000001806067890 */ /* 0x000fc8000fffe03f */
[----:B------:R-:W-:-:S09]  /*8ce0*/  UPRMT UR6, URZ, 0x654, UR6 ;  /* 0x000006543f067896 */ /* 0x000fd20008000006 */
[----:B------:R-:W-:Y:S01]  /*8cf0*/  SYNCS.ARRIVE.TRANS64.RED.A1T0 RZ, [UR6], RZ ;  /* 0x000000ffffff79a7 */ /* 0x000fe20008100406 */
[----:B------:R-:W-:Y:S05]  /*8d00*/  @P0 BRA `(.L_x_26) ;  /* 0x0000000000040947 */ /* 0x000fea0003800000 */
[----:B------:R-:W-:Y:S01]  /*8d10*/  BPT.TRAP 0x1 ;  /* 0x000000040000795c */ /* 0x000fe20000300000 */
.L_x_26:
[----:B------:R-:W0:Y:S01]  /*8d20*/  S2R R8, SR_TID.X ;  /* 0x0000000000087919 */ /* 0x000e220000002100 */
[----:B------:R-:W-:Y:S01]  /*8d30*/  IMAD.MOV.U32 R19, RZ, RZ, 0x6540 ;  /* 0x00006540ff137424 */ /* 0x000fe200078e00ff */
[----:B------:R-:W-:Y:S01]  /*8d40*/  USHF.R.S32.HI UR10, URZ, 0x1f, UR44 ;  /* 0x0000001f3f0a7899 */ /* 0x000fe2000801142c */
[----:B-----5:R-:W-:Y:S01]  /*8d50*/  LOP3.LUT R4, R160, 0x1, RZ, 0xc0, !PT ;  /* 0x00000001a0047812 */ /* 0x020fe200078ec0ff */
[----:B------:R-:W-:Y:S01]  /*8d60*/  ULDC.64 UR8, c[0x0][0x5d0] ;  /* 0x0001740000087ab9 */ /* 0x000fe20000000a00 */
[----:B------:R-:W-:Y:S01]  /*8d70*/  UIMAD.WIDE UR6, UR42, 0x100, URZ ;  /* 0x000001002a0678a5 */ /* 0x000fe2000f8e023f */
[----:B------:R-:W-:Y:S01]  /*8d80*/  MOV R6, UR8 ;  /* 0x0000000800067c02 */ /* 0x000fe20008000f00 */
[----:B------:R-:W-:Y:S01]  /*8d90*/  UIMAD UR4, UR10, UR8, URZ ;  /* 0x000000080a0472a4 */ /* 0x000fe2000f8e023f */
[----:B------:R-:W-:Y:S01]  /*8da0*/  SHF.L.U32 R3, R4, 0x6, RZ ;  /* 0x0000000604037819 */ /* 0x000fe200000006ff */
[----:B------:R-:W-:Y:S02]  /*8db0*/  USHF.L.U32 UR42, UR42, 0x8, URZ ;  /* 0x000000082a2a7899 */ /* 0x000fe4000800063f */
[----:B------:R-:W-:Y:S01]  /*8dc0*/  UIMAD UR4, UR44, UR9, UR4 ;  /* 0x000000092c0472a4 */ /* 0x000fe2000f8e0204 */
[----:B------:R-:W-:Y:S01]  /*8dd0*/  ULDC UR8, c[0x0][0x284] ;  /* 0x0000a10000087ab9 */ /* 0x000fe20000000800 */
[----:B------:R-:W-:Y:S01]  /*8de0*/  UIADD3 UR39, UR45, UR39, URZ ;  /* 0x000000272d277290 */ /* 0x000fe2000fffe03f */
[----:B------:R-:W-:Y:S01]  /*8df0*/  IMAD.U32 R17, RZ, RZ, UR8 ;  /* 0x00000008ff117e24 */ /* 0x000fe2000f8e00ff */
[----:B------:R-:W-:-:S02]  /*8e00*/  UISETP.GE.U32.AND UP2, UPT, UR45, 0x3, UPT ;  /* 0x000000032d00788c */ /* 0x000fc4000bf46070 */
[----:B------:R-:W-:-:S04]  /*8e10*/  UISETP.GT.U32.AND UP1, UPT, UR39, 0x2, UPT ;  /* 0x000000022700788c */ /* 0x000fc8000bf24070 */
[----:B------:R-:W-:Y:S01]  /*8e20*/  UISETP.LT.U32.AND UP1, UPT, UR45, 0x3, UP1 ;  /* 0x000000032d00788c */ /* 0x000fe20008f21070 */
[C---:B0-----:R-:W-:Y:S01]  /*8e30*/  IMAD.SHL.U32 R18, R8.reuse, 0x2, RZ ;  /* 0x0000000208127824 */ /* 0x041fe200078e00ff */
[----:B------:R-:W-:Y:S02]  /*8e40*/  SHF.R.U32.HI R0, RZ, 0x2, R8 ;  /* 0x00000002ff007819 */ /* 0x000fe40000011608 */
[----:B------:R-:W-:Y:S02]  /*8e50*/  LOP3.LUT R5, R8, 0x60, RZ, 0xc0, !PT ;  /* 0x0000006008057812 */ /* 0x000fe400078ec0ff */
[----:B------:R-:W-:Y:S02]  /*8e60*/  LOP3.LUT R18, R18, 0x6, RZ, 0xc0, !PT ;  /* 0x0000000612127812 */ /* 0x000fe400078ec0ff */
[----:B------:R-:W-:Y:S02]  /*8e70*/  LOP3.LUT R0, R0, 0x7, RZ, 0xc0, !PT ;  /* 0x0000000700007812 */ /* 0x000fe400078ec0ff */
[----:B------:R-:W-:Y:S01]  /*8e80*/  PRMT R18, R18, R19, UR43 ;  /* 0x0000002b12127e16 */ /* 0x000fe20008000013 */
[----:B------:R-:W-:Y:S01]  /*8e90*/  USHF.L.U32 UR43, UR43, 0x8, URZ ;  /* 0x000000082b2b7899 */ /* 0x000fe2000800063f */
[----:B------:R-:W-:-:S02]  /*8ea0*/  SHF.R.U32.HI R5, RZ, 0x1, R5 ;  /* 0x00000001ff057819 */ /* 0x000fc40000011605 */
[----:B------:R-:W-:Y:S02]  /*8eb0*/  SHF.R.S32.HI R19, RZ, 0x1f, R18 ;  /* 0x0000001fff137819 */ /* 0x000fe40000011412 */
[--C-:B------:R-:W-:Y:S02]  /*8ec0*/  LOP3.LUT R3, R3, 0x40, R0.reuse, 0xe2, !PT ;  /* 0x0000004003037812 */ /* 0x100fe400078ee200 */
[----:B------:R-:W-:Y:S01]  /*8ed0*/  IADD3 R0, RZ, -R5, -R0 ;  /* 0x80000005ff007210 */ /* 0x000fe20007ffe800 */
[----:B------:R-:W-:Y:S01]  /*8ee0*/  IMAD.WIDE.U32 R6, R6, UR44, R18 ;  /* 0x0000002c06067c25 */ /* 0x000fe2000f8e0012 */
[----:B------:R-:W-:-:S03]  /*8ef0*/  LOP3.LUT R3, R3, UR6, R5, 0xfe, !PT ;  /* 0x0000000603037c12 */ /* 0x000fc6000f8efe05 */
[----:B------:R-:W-:Y:S01]  /*8f00*/  VIADD R7, R7, UR4 ;  /* 0x0000000407077c36 */ /* 0x000fe20008000000 */
[----:B------:R-:W-:Y:S01]  /*8f10*/  ULDC UR4, c[0x0][0x288] ;  /* 0x0000a20000047ab9 */ /* 0x000fe20000000800 */
[----:B------:R-:W-:Y:S01]  /*8f20*/  IMAD R0, R4, -0x40, R0 ;  /* 0xffffffc004007824 */ /* 0x000fe200078e0200 */
[----:B------:R-:W-:Y:S01]  /*8f30*/  UISETP.GE.AND UP0, UPT, UR43, UR4, UPT ;  /* 0x000000042b00728c */ /* 0x000fe2000bf06270 */
[----:B------:R-:W-:-:S03]  /*8f40*/  MOV R4, 0xfffffffe ;  /* 0xfffffffe00047802 */ /* 0x000fc60000000f00 */
[----:B------:R-:W-:Y:S02]  /*8f50*/  UISETP.GE.OR UP0, UPT, UR42, UR8, UP0 ;  /* 0x000000082a00728c */ /* 0x000fe40008706670 */
[----:B------:R-:W-:Y:S01]  /*8f60*/  IADD3 R17, R17, -UR42, R0 ;  /* 0x8000002a11117c10 */ /* 0x000fe2000fffe000 */
[----:B------:R-:W-:Y:S01]  /*8f70*/  USEL UR8, URZ, 0x1, !UP1 ;  /* 0x000000013f087887 */ /* 0x000fe2000c800000 */
[----:B------:R-:W-:Y:S01]  /*8f80*/  LOP3.LUT R0, R8, 0x3, RZ, 0xc0, !PT ;  /* 0x0000000308007812 */ /* 0x000fe200078ec0ff */
[----:B------:R-:W-:Y:S01]  /*8f90*/  UMOV UR42, 0xffffffff ;  /* 0xffffffff002a7882 */ /* 0x000fe20000000000 */
[----:B------:R-:W-:Y:S01]  /*8fa0*/  PLOP3.LUT P0, PT, PT, PT, UP0, 0x80, 0x0 ;  /* 0x000000000000781c */ /* 0x000fe20003f0f008 */
[----:B------:R-:W-:Y:S02]  /*8fb0*/  ULOP3.LUT UR36, UR36, UR8, URZ, 0x3c, !UPT ;  /* 0x0000000824247292 */ /* 0x000fe4000f8e3c3f */
[----:B------:R-:W-:Y:S01]  /*8fc0*/  IMAD R0, R0, R4, UR4 ;  /* 0x0000000400007e24 */ /* 0x000fe2000f8e0204 */
[----:B------:R-:W-:-:S03]  /*8fd0*/  UIMAD.WIDE.U32 UR4, UR39, -0x55555555, URZ ;  /* 0xaaaaaaab270478a5 */ /* 0x000fc6000f8e003f */
[----:B------:R-:W-:Y:S01]  /*8fe0*/  VIADD R0, R0, -UR43 ;  /* 0x8000002b00007c36 */ /* 0x000fe20008000000 */
[----:B------:R-:W-:-:S04]  /*8ff0*/  USHF.R.U32.HI UR4, URZ, 0x1, UR5 ;  /* 0x000000013f047899 */ /* 0x000fc80008011605 */
[----:B------:R-:W-:Y:S02]  /*9000*/  UIMAD UR39, UR4, -0x3, UR39 ;  /* 0xfffffffd042778a4 */ /* 0x000fe4000f8e0227 */
[----:B------:R-:W-:Y:S01]  /*9010*/  @UP2 ULOP3.LUT UR36, UR36, 0x1, UR4, 0x78, !UPT ;  /* 0x0000000124242892 */ /* 0x000fe2000f8e7804 */
[----:B------:R-:W-:Y:S11]  /*9020*/  @P0 BRA `(.L_x_28) ;  /* 0x0000010400d80947 */ /* 0x000ff60003800000 */
[----:B------:R-:W-:Y:S01]  /*9030*/  FSETP.NEU.AND P0, PT, R16, RZ, PT ;  /* 0x000000ff1000720b */ /* 0x000fe20003f0d000 */
[----:B------:R-:W-:Y:S01]  /*9040*/  ULDC.64 UR8, c[0x0][0x5c8] ;  /* 0x0001720000087ab9 */ /* 0x000fe20000000a00 */
[----:B------:R-:W-:Y:S01]  /*9050*/  ISETP.GT.AND P3, PT, R17, RZ, PT ;  /* 0x000000ff1100720c */ /* 0x000fe20003f64270 */
[----:B------:R-:W-:Y:S01]  /*9060*/  UIMAD UR4, UR7, UR8, URZ ;  /* 0x00000008070472a4 */ /* 0x000fe2000f8e023f */
[----:B------:R-:W-:Y:S01]  /*9070*/  IMAD.U32 R10, RZ, RZ, UR9 ;  /* 0x00000009ff0a7e24 */ /* 0x000fe2000f8e00ff */
[----:B------:R-:W-:Y:S01]  /*9080*/  BSSY B0, `(.L_x_28) ;  /* 0x0001070000007945 */ /* 0x000fe20003800000 */
[----:B------:R-:W-:Y:S01]  /*9090*/  IMAD.WIDE.U32 R6, R3, UR8, R6 ;  /* 0x0000000803067c25 */ /* 0x000fe2000f8e0006 */
[----:B------:R-:W-:-:S03]  /*90a0*/  ISETP.GT.AND P1, PT, R0, RZ, P3 ;  /* 0x000000ff0000720c */ /* 0x000fc60001f24270 */
[----:B------:R-:W-:-:S05]  /*90b0*/  IMAD R10, R3, R10, UR4 ;  /* 0x00000004030a7e24 */ /* 0x000fca000f8e020a */
[----:B------:R-:W-:Y:S01]  /*90c0*/  IADD3 R10, R7, R10, RZ ;  /* 0x0000000a070a7210 */ /* 0x000fe20007ffe0ff */
[----:B------:R-:W-:Y:S06]  /*90d0*/  @!P0 BRA `(.L_x_29) ;  /* 0x000000b800108947 */ /* 0x000fec0003800000 */
[----:B------:R-:W0:Y:S01]  /*90e0*/  LDC.64 R22, c[0x0][0x5b8] ;  /* 0x00016e00ff167b82 */ /* 0x000e220000000a00 */
[----:B------:R-:W2:Y:S01]  /*90f0*/  LDL.LU R11, [R1] ;  /* 0x00000000010b7983 */ /* 0x000ea20000300800 */
[----:B------:R-:W-:-:S06]  /*9100*/  ULDC.64 UR4, c[0x0][0x5c0] ;  /* 0x0001700000047ab9 */ /* 0x000fcc0000000a00 */
[----:B------:R-:W1:Y:S08]  /*9110*/  LDC.64 R14, c[0x0][0x5b0] ;  /* 0x00016c00ff0e7b82 */ /* 0x000e700000000a00 */
[----:B------:R-:W3:Y:S01]  /*9120*/  LDC.64 R12, c[0x0][0x5a8] ;  /* 0x00016a00ff0c7b82 */ /* 0x000ee20000000a00 */
[C---:B0-----:R-:W-:Y:S02]  /*9130*/  IMAD R157, R22.reuse, UR10, RZ ;  /* 0x0000000a169d7c24 */ /* 0x041fe4000f8e02ff */
[----:B------:R-:W-:-:S04]  /*9140*/  IMAD.WIDE.U32 R152, R22, UR44, R18 ;  /* 0x0000002c16987c25 */ /* 0x000fc8000f8e0012 */
[----:B------:R-:W-:Y:S02]  /*9150*/  IMAD R157, R23, UR44, R157 ;  /* 0x0000002c179d7c24 */ /* 0x000fe4000f8e029d */
[----:B-1----:R-:W-:Y:S02]  /*9160*/  IMAD R156, R14, UR7, RZ ;  /* 0x000000070e9c7c24 */ /* 0x002fe4000f8e02ff */
[----:B------:R-:W-:Y:S02]  /*9170*/  IMAD.IADD R21, R153, 0x1, R157 ;  /* 0x0000000199157824 */ /* 0x000fe400078e029d */
[----:B------:R-:W-:Y:S02]  /*9180*/  IMAD.MOV.U32 R20, RZ, RZ, R152 ;  /* 0x000000ffff147224 */ /* 0x000fe400078e0098 */
[C---:B------:R-:W-:Y:S02]  /*9190*/  IMAD R156, R3.reuse, R15, R156 ;  /* 0x0000000f039c7224 */ /* 0x040fe400078e029c */
[----:B------:R-:W-:-:S05]  /*91a0*/  IMAD.WIDE.U32 R4, R3, R14, R20 ;  /* 0x0000000e03047225 */ /* 0x000fca00078e0014 */
[----:B------:R-:W-:Y:S02]  /*91b0*/  IADD3 R5, R5, R156, RZ ;  /* 0x0000009c05057210 */ /* 0x000fe40007ffe0ff */
[----:B---3--:R-:W-:-:S04]  /*91c0*/  LEA R8, P0, R4, R12, 0x1 ;  /* 0x0000000c04087211 */ /* 0x008fc800078008ff */
[----:B------:R-:W-:-:S05]  /*91d0*/  LEA.HI.X R9, R4, R13, R5, 0x1, P0 ;  /* 0x0000000d04097211 */ /* 0x000fca00000f0c05 */
[----:B------:R-:W3:Y:S01]  /*91e0*/  @P1 LDG.E.LTC128B.U16 R23, desc[UR40][R8.64] ;  /* 0x0000002808171981 */ /* 0x000ee2000c1e1520 */
[----:B------:R-:W-:Y:S01]  /*91f0*/  BSSY B1, `(.L_x_30) ;  /* 0x0000011000017945 */ /* 0x000fe20003800000 */
[----:B---3--:R-:W-:-:S05]  /*9200*/  HADD2.F32 R4, -RZ, R23.H0_H0 ;  /* 0x20000017ff047230 */ /* 0x008fca0000004100 */
[----:B------:R-:W-:-:S04]  /*9210*/  FMUL R4, R4, R16 ;  /* 0x0000001004047220 */ /* 0x000fc80000400000 */
[----:B--2---:R-:W-:Y:S01]  /*9220*/  FFMA R7, R11, R2, R4 ;  /* 0x000000020b077223 */ /* 0x004fe20000000004 */
[----:B------:R-:W-:-:S04]  /*9230*/  LEA R4, P0, R6, UR4, 0x1 ;  /* 0x0000000406047c11 */ /* 0x000fc8000f8008ff */
[----:B------:R-:W-:Y:S02]  /*9240*/  LEA.HI.X R5, R6, UR5, R10, 0x1, P0 ;  /* 0x0000000506057c11 */ /* 0x000fe400080f0c0a */
[----:B------:R-:W-:-:S05]  /*9250*/  F2FP.F16.F32.PACK_AB R6, RZ, R7 ;  /* 0x00000007ff06723e */ /* 0x000fca00000000ff */
[----:B------:R0:W-:Y:S02]  /*9260*/  @P1 STG.E.U16 desc[UR40][R4.64], R6 ;  /* 0x0000000604001986 */ /* 0x0001e4000c101528 */
[----:B0-----:R-:W-:-:S04]  /*9270*/  IMAD.WIDE.U32 R6, R3, R14, R18 ;  /* 0x0000000e03067225 */ /* 0x001fc800078e0012 */
[----:B------:R-:W-:Y:S02]  /*9280*/  IMAD.IADD R7, R156, 0x1, R7 ;  /* 0x000000019c077824 */ /* 0x000fe400078e0207 */
[----:B------:R-:W-:-:S04]  /*9290*/  IMAD.WIDE.U32 R6, R22, UR44, R6 ;  /* 0x0000002c16067c25 */ /* 0x000fc8000f8e0006 */
[----:B------:R-:W-:Y:S01]  /*92a0*/  IMAD.IADD R7, R157, 0x1, R7 ;  /* 0x000000019d077824 */ /* 0x000fe200078e0207 */
[----:B------:R-:W-:-:S04]  /*92b0*/  LEA R10, P0, R6, R12, 0x1 ;  /* 0x0000000c060a7211 */ /* 0x000fc800078008ff */
[----:B------:R-:W-:Y:S02]  /*92c0*/  LEA.HI.X R11, R6, R13, R7, 0x1, P0 ;  /* 0x0000000d060b7211 */ /* 0x000fe400000f0c07 */
[----:B------:R-:W-:-:S13]  /*92d0*/  ISETP.GT.AND P0, PT, R0, 0x1, P3 ;  /* 0x000000010000780c */ /* 0x000fda0001f04270 */
[----:B------:R-:W-:Y:S05]  /*92e0*/  @!P0 BRA `(.L_x_31) ;  /* 0x0000000000048947 */ /* 0x000fea0003800000 */
[----:B------:R0:W5:Y:S02]  /*92f0*/  LDG.E.LTC128B.U16 R23, desc[UR40][R10.64+0x2] ;  /* 0x000002280a177981 */ /* 0x000164000c1e1520 */
.L_x_31:
[----:B------:R-:W-:Y:S05]  /*9300*/  BSYNC B1 ;  /* 0x0000000000017941 */ /* 0x000fea0003800000 */
.L_x_30:
[----:B------:R-:W2:Y:S01]  /*9310*/  LDL.LU R7, [R1+0x4] ;  /* 0x0000040001077983 */ /* 0x000ea20000300800 */
[----:B-----5:R-:W-:Y:S01]  /*9320*/  HADD2.F32 R6, -RZ, R23.H0_H0 ;  /* 0x20000017ff067230 */ /* 0x020fe20000004100 */
[C---:B------:R-:W-:Y:S02]  /*9330*/  SHF.L.U64.HI R155, R14.reuse, 0x3, R15 ;  /* 0x000000030e9b7819 */ /* 0x040fe4000001020f */
[----:B------:R-:W-:Y:S01]  /*9340*/  SHF.L.U32 R154, R14, 0x3, RZ ;  /* 0x000000030e9a7819 */ /* 0x000fe200000006ff */
[----:B------:R-:W3:Y:S01]  /*9350*/  LDL.LU R158, [R1+0x8] ;  /* 0x00000800019e7983 */ /* 0x000ee20000300800 */
[----:B------:R-:W-:-:S04]  /*9360*/  FMUL R6, R6, R16 ;  /* 0x0000001006067220 */ /* 0x000fc80000400000 */
[----:B--2---:R-:W-:-:S05]  /*9370*/  FFMA R6, R7, R2, R6 ;  /* 0x0000000207067223 */ /* 0x004fca0000000006 */
[----:B------:R-:W-:-:S05]  /*9380*/  F2FP.F16.F32.PACK_AB R6, RZ, R6 ;  /* 0x00000006ff06723e */ /* 0x000fca00000000ff */
[----:B------:R1:W-:Y:S01]  /*9390*/  @P0 STG.E.U16 desc[UR40][R4.64+0x2], R6 ;  /* 0x0000020604000986 */ /* 0x0003e2000c101528 */
[----:B------:R-:W-:-:S04]  /*93a0*/  ISETP.GT.AND P0, PT, R17, 0x8, PT ;  /* 0x000000081100780c */ /* 0x000fc80003f04270 */
[----:B------:R-:W-:Y:S01]  /*93b0*/  ISETP.GT.AND P1, PT, R0, RZ, P0 ;  /* 0x000000ff0000720c */ /* 0x000fe20000724270 */
[----:B-1----:R-:W-:-:S04]  /*93c0*/  IMAD.WIDE.U32 R6, R3, R14, R154 ;  /* 0x0000000e03067225 */ /* 0x002fc800078e009a */
[----:B------:R-:W-:Y:S01]  /*93d0*/  IMAD.IADD R156, R156, 0x1, R7 ;  /* 0x000000019c9c7824 */ /* 0x000fe200078e0207 */
[----:B------:R-:W-:-:S05]  /*93e0*/  IADD3 R7, P2, R152, R6, RZ ;  /* 0x0000000698077210 */ /* 0x000fca0007f5e0ff */
[----:B------:R-:W-:Y:S01]  /*93f0*/  IMAD.X R9, R156, 0x1, R21, P2 ;  /* 0x000000019c097824 */ /* 0x000fe200010e0615 */
[----:B------:R-:W-:-:S04]  /*9400*/  LEA R8, P2, R7, R12, 0x1 ;  /* 0x0000000c07087211 */ /* 0x000fc800078408ff */
[----:B------:R-:W-:-:S05]  /*9410*/  LEA.HI.X R9, R7, R13, R9, 0x1, P2 ;  /* 0x0000000d07097211 */ /* 0x000fca00010f0c09 */
[----:B------:R1:W2:Y:S01]  /*9420*/  @P1 LDG.E.LTC128B.U16 R23, desc[UR40][R8.64] ;  /* 0x0000002808171981 */ /* 0x0002a2000c1e1520 */
[----:B------:R-:W-:Y:S01]  /*9430*/  IADD3 R6, P2, R18, R6, RZ ;  /* 0x0000000612067210 */ /* 0x000fe20007f5e0ff */
[----:B------:R-:W-:Y:S01]  /*9440*/  BSSY B1, `(.L_x_32) ;  /* 0x0000016000017945 */ /* 0x000fe20003800000 */
[----:B------:R-:W-:Y:S02]  /*9450*/  ISETP.GT.AND P4, PT, R0, 0x1, P0 ;  /* 0x000000010000780c */ /* 0x000fe40000784270 */
[----:B------:R-:W-:Y:S01]  /*9460*/  IADD3.X R7, R19, R156, RZ, P2, !PT ;  /* 0x0000009c13077210 */ /* 0x000fe200017fe4ff */
[----:B------:R-:W-:Y:S02]  /*9470*/  IMAD.U32 R156, RZ, RZ, UR9 ;  /* 0x00000009ff9c7e24 */ /* 0x000fe4000f8e00ff */
[----:B------:R-:W-:-:S04]  /*9480*/  IMAD.WIDE.U32 R6, R22, UR44, R6 ;  /* 0x0000002c16067c25 */ /* 0x000fc8000f8e0006 */
[----:B------:R-:W-:Y:S01]  /*9490*/  IMAD.IADD R7, R157, 0x1, R7 ;  /* 0x000000019d077824 */ /* 0x000fe200078e0207 */
[----:B-1----:R-:W-:-:S04]  /*94a0*/  LEA R8, P2, R6, R12, 0x1 ;  /* 0x0000000c06087211 */ /* 0x002fc800078408ff */
[----:B------:R-:W-:Y:S01]  /*94b0*/  LEA.HI.X R9, R6, R13, R7, 0x1, P2 ;  /* 0x0000000d06097211 */ /* 0x000fe200010f0c07 */
[----:B--2---:R-:W-:-:S05]  /*94c0*/  HADD2.F32 R6, -RZ, R23.H0_H0 ;  /* 0x20000017ff067230 */ /* 0x004fca0000004100 */
[----:B------:R-:W-:-:S04]  /*94d0*/  FMUL R6, R6, R16 ;  /* 0x0000001006067220 */ /* 0x000fc80000400000 */
[----:B---3--:R-:W-:Y:S01]  /*94e0*/  FFMA R7, R158, R2, R6 ;  /* 0x000000029e077223 */ /* 0x008fe20000000006 */
[----:B------:R-:W-:Y:S01]  /*94f0*/  IMAD.U32 R158, RZ, RZ, UR8 ;  /* 0x00000008ff9e7e24 */ /* 0x000fe2000f8e00ff */
[----:B------:R-:W-:-:S03]  /*9500*/  MOV R6, UR8 ;  /* 0x0000000800067c02 */ /* 0x000fc60008000f00 */
[----:B------:R-:W-:Y:S01]  /*9510*/  IMAD.SHL.U32 R158, R158, 0x10, RZ ;  /* 0x000000109e9e7824 */ /* 0x000fe200078e00ff */
[----:B------:R-:W-:Y:S02]  /*9520*/  SHF.L.U64.HI R156, R6, 0x4, R156 ;  /* 0x00000004069c7819 */ /* 0x000fe4000001029c */
[----:B------:R-:W-:Y:S02]  /*9530*/  F2FP.F16.F32.PACK_AB R7, RZ, R7 ;  /* 0x00000007ff07723e */ /* 0x000fe400000000ff */
[----:B------:R-:W-:Y:S02]  /*9540*/  IADD3 R6, P2, R158, R4, RZ ;  /* 0x000000049e067210 */ /* 0x000fe40007f5e0ff */
[----:B------:R-:W-:Y:S02]  /*9550*/  PRMT R159, R7, 0x7610, R159 ;  /* 0x00007610079f7816 */ /* 0x000fe4000000009f */
[----:B------:R-:W-:-:S05]  /*9560*/  IADD3.X R7, R156, R5, RZ, P2, !PT ;  /* 0x000000059c077210 */ /* 0x000fca00017fe4ff */
[----:B------:R1:W-:Y:S01]  /*9570*/  @P1 STG.E.U16 desc[UR40][R6.64], R159 ;  /* 0x0000009f06001986 */ /* 0x0003e2000c101528 */
[----:B------:R-:W-:Y:S05]  /*9580*/  @!P4 BRA `(.L_x_33) ;  /* 0x000000000004c947 */ /* 0x000fea0003800000 */
[----:B------:R2:W5:Y:S02]  /*9590*/  LDG.E.LTC128B.U16 R23, desc[UR40][R8.64+0x2] ;  /* 0x0000022808177981 */ /* 0x000564000c1e1520 */
.L_x_33:
[----:B------:R-:W-:Y:S05]  /*95a0*/  BSYNC B1 ;  /* 0x0000000000017941 */ /* 0x000fea0003800000 */
.L_x_32:
[----:B------:R-:W3:Y:S01]  /*95b0*/  LDL.LU R161, [R1+0xc] ;  /* 0x00000c0001a17983 */ /* 0x000ee20000300800 */
[----:B-1---5:R-:W-:Y:S01]  /*95c0*/  HADD2.F32 R159, -RZ, R23.H0_H0 ;  /* 0x20000017ff9f7230 */ /* 0x022fe20000004100 */
[----:B------:R-:W-:Y:S01]  /*95d0*/  ISETP.GT.AND P1, PT, R0, 0x8, P3 ;  /* 0x000000080000780c */ /* 0x000fe20001f24270 */
[----:B------:R-:W-:Y:S03]  /*95e0*/  BSSY B1, `(.L_x_34) ;  /* 0x0000007000017945 */ /* 0x000fe60003800000 */
[----:B------:R-:W-:-:S04]  /*95f0*/  FMUL R159, R159, R16 ;  /* 0x000000109f9f7220 */ /* 0x000fc80000400000 */
[----:B---3--:R-:W-:-:S05]  /*9600*/  FFMA R159, R161, R2, R159 ;  /* 0x00000002a19f7223 */ /* 0x008fca000000009f */
[----:B------:R-:W-:-:S05]  /*9610*/  F2FP.F16.F32.PACK_AB R159, RZ, R159 ;  /* 0x0000009fff9f723e */ /* 0x000fca00000000ff */
[----:B------:R1:W-:Y:S01]  /*9620*/  @P4 STG.E.U16 desc[UR40][R6.64+0x2], R159 ;  /* 0x0000029f06004986 */ /* 0x0003e2000c101528 */
[----:B------:R-:W-:Y:S05]  /*9630*/  @!P1 BRA `(.L_x_35) ;  /* 0x0000000000049947 */ /* 0x000fea0003800000 */
[----:B------:R3:W5:Y:S02]  /*9640*/  LDG.E.LTC128B.U16 R23, desc[UR40][R10.64+0x10] ;  /* 0x000010280a177981 */ /* 0x000764000c1e1520 */
.L_x_35:
[----:B------:R-:W-:Y:S05]  /*9650*/  BSYNC B1 ;  /* 0x0000000000017941 */ /* 0x000fea0003800000 */
.L_x_34:
[----:B------:R-:W4:Y:S01]  /*9660*/  LDL.LU R161, [R1+0x10] ;  /* 0x0000100001a17983 */ /* 0x000f220000300800 */
[----:B-1---5:R-:W-:Y:S01]  /*9670*/  HADD2.F32 R159, -RZ, R23.H0_H0 ;  /* 0x20000017ff9f7230 */ /* 0x022fe20000004100 */
[----:B------:R-:W-:Y:S01]  /*9680*/  ISETP.GT.AND P2, PT, R0, 0x9, P3 ;  /* 0x000000090000780c */ /* 0x000fe20001f44270 */
[----:B------:R-:W-:Y:S03]  /*9690*/  BSSY B1, `(.L_x_36) ;  /* 0x0000007000017945 */ /* 0x000fe60003800000 */
[----:B------:R-:W-:-:S04]  /*96a0*/  FMUL R159, R159, R16 ;  /* 0x000000109f9f7220 */ /* 0x000fc80000400000 */
[----:B----4-:R-:W-:-:S05]  /*96b0*/  FFMA R159, R161, R2, R159 ;  /* 0x00000002a19f7223 */ /* 0x010fca000000009f */
[----:B------:R-:W-:-:S05]  /*96c0*/  F2FP.F16.F32.PACK_AB R159, RZ, R159 ;  /* 0x0000009fff9f723e */ /* 0x000fca00000000ff */
[----:B------:R1:W-:Y:S01]  /*96d0*/  @P1 STG.E.U16 desc[UR40][R4.64+0x10], R159 ;  /* 0x0000109f04001986 */ /* 0x0003e2000c101528 */
[----:B------:R-:W-:Y:S05]  /*96e0*/  @!P2 BRA `(.L_x_37) ;  /* 0x000000000004a947 */ /* 0x000fea0003800000 */
[----:B------:R4:W5:Y:S02]  /*96f0*/  LDG.E.LTC128B.U16 R23, desc[UR40][R10.64+0x12] ;  /* 0x000012280a177981 */ /* 0x000964000c1e1520 */
.L_x_37:
[----:B------:R-:W-:Y:S05]  /*9700*/  BSYNC B1 ;  /* 0x0000000000017941 */ /* 0x000fea0003800000 */
.L_x_36:
[----:B------:R-:W2:Y:S01]  /*9710*/  LDL.LU R161, [R1+0x14] ;  /* 0x0000140001a17983 */ /* 0x000ea20000300800 */
[----:B-1---5:R-:W-:Y:S01]  /*9720*/  HADD2.F32 R159, -RZ, R23.H0_H0 ;  /* 0x20000017ff9f7230 */ /* 0x022fe20000004100 */
[----:B------:R-:W-:Y:S01]  /*9730*/  ISETP.GT.AND P1, PT, R0, 0x8, P0 ;  /* 0x000000080000780c */ /* 0x000fe20000724270 */
[----:B------:R-:W-:Y:S03]  /*9740*/  BSSY B1, `(.L_x_38) ;  /* 0x0000007000017945 */ /* 0x000fe60003800000 */
[----:B------:R-:W-:-:S04]  /*9750*/  FMUL R159, R159, R16 ;  /* 0x000000109f9f7220 */ /* 0x000fc80000400000 */
[----:B--2---:R-:W-:-:S05]  /*9760*/  FFMA R159, R161, R2, R159 ;  /* 0x00000002a19f7223 */ /* 0x004fca000000009f */
[----:B------:R-:W-:-:S05]  /*9770*/  F2FP.F16.F32.PACK_AB R159, RZ, R159 ;  /* 0x0000009fff9f723e */ /* 0x000fca00000000ff */
[----:B------:R1:W-:Y:S01]  /*9780*/  @P2 STG.E.U16 desc[UR40][R4.64+0x12], R159 ;  /* 0x0000129f04002986 */ /* 0x0003e2000c101528 */
[----:B------:R-:W-:Y:S05]  /*9790*/  @!P1 BRA `(.L_x_39) ;  /* 0x0000000000049947 */ /* 0x000fea0003800000 */
[----:B------:R2:W5:Y:S02]  /*97a0*/  LDG.E.LTC128B.U16 R23, desc[UR40][R8.64+0x10] ;  /* 0x0000102808177981 */ /* 0x000564000c1e1520 */
.L_x_39:
[----:B------:R-:W-:Y:S05]  /*97b0*/  BSYNC B1 ;  /* 0x0000000000017941 */ /* 0x000fea0003800000 */
.L_x_38:
        /* <DEDUP_REMOVED lines=10> */
.L_x_41:
[----:B------:R-:W-:Y:S05]  /*9860*/  BSYNC B1 ;  /* 0x0000000000017941 */ /* 0x000fea0003800000 */
.L_x_40:
        /* <DEDUP_REMOVED lines=10> */
.L_x_43:
[----:B------:R-:W-:Y:S05]  /*9910*/  BSYNC B1 ;  /* 0x0000000000017941 */ /* 0x000fea0003800000 */
.L_x_42:
        /* <DEDUP_REMOVED lines=10> */
.L_x_45:
[----:B------:R-:W-:Y:S05]  /*99c0*/  BSYNC B1 ;  /* 0x0000000000017941 */ /* 0x000fea0003800000 */
.L_x_44:
        /* <DEDUP_REMOVED lines=10> */
.L_x_47:
[----:B------:R-:W-:Y:S05]  /*9a70*/  BSYNC B1 ;  /* 0x0000000000017941 */ /* 0x000fea0003800000 */
.L_x_46:
        /* <DEDUP_REMOVED lines=10> */
.L_x_49:
[----:B------:R-:W-:Y:S05]  /*9b20*/  BSYNC B1 ;  /* 0x0000000000017941 */ /* 0x000fea0003800000 */
.L_x_48:
        /* <DEDUP_REMOVED lines=10> */
.L_x_51:
[----:B------:R-:W-:Y:S05]  /*9bd0*/  BSYNC B1 ;  /* 0x0000000000017941 */ /* 0x000fea0003800000 */
.L_x_50:
        /* <DEDUP_REMOVED lines=10> */
.L_x_53:
[----:B------:R-:W-:Y:S05]  /*9c80*/  BSYNC B1 ;  /* 0x0000000000017941 */ /* 0x000fea0003800000 */
.L_x_52:
        /* <DEDUP_REMOVED lines=10> */
.L_x_55:
[----:B------:R-:W-:Y:S05]  /*9d30*/  BSYNC B1 ;  /* 0x0000000000017941 */ /* 0x000fea0003800000 */
.L_x_54:
        /* <DEDUP_REMOVED lines=10> */
.L_x_57:
[----:B------:R-:W-:Y:S05]  /*9de0*/  BSYNC B1 ;  /* 0x0000000000017941 */ /* 0x000fea0003800000 */
.L_x_56:
        /* <DEDUP_REMOVED lines=10> */
.L_x_59:
[----:B------:R-:W-:Y:S05]  /*9e90*/  BSYNC B1 ;  /* 0x0000000000017941 */ /* 0x000fea0003800000 */
.L_x_58:
        /* <DEDUP_REMOVED lines=10> */
.L_x_61:
[----:B------:R-:W-:Y:S05]  /*9f40*/  BSYNC B1 ;  /* 0x0000000000017941 */ /* 0x000fea0003800000 */
.L_x_60:
        /* <DEDUP_REMOVED lines=10> */
.L_x_63:
[----:B------:R-:W-:Y:S05]  /*9ff0*/  BSYNC B1 ;  /* 0x0000000000017941 */ /* 0x000fea0003800000 */
.L_x_62:
        /* <DEDUP_REMOVED lines=10> */
.L_x_65:
[----:B------:R-:W-:Y:S05]  /*a0a0*/  BSYNC B1 ;  /* 0x0000000000017941 */ /* 0x000fea0003800000 */
.L_x_64:
        /* <DEDUP_REMOVED lines=10> */
.L_x_67:
[----:B------:R-:W-:Y:S05]  /*a150*/  BSYNC B1 ;  /* 0x0000000000017941 */ /* 0x000fea0003800000 */
.L_x_66:
        /* <DEDUP_REMOVED lines=10> */
.L_x_69:
[----:B------:R-:W-:Y:S05]  /*a200*/  BSYNC B1 ;  /* 0x0000000000017941 */ /* 0x000fea0003800000 */
.L_x_68:
        /* <DEDUP_REMOVED lines=10> */
.L_x_71:
[----:B------:R-:W-:Y:S05]  /*a2b0*/  BSYNC B1 ;  /* 0x0000000000017941 */ /* 0x000fea0003800000 */
.L_x_70:
        /* <DEDUP_REMOVED lines=10> */
.L_x_73:
[----:B------:R-:W-:Y:S05]  /*a360*/  BSYNC B1 ;  /* 0x0000000000017941 */ /* 0x000fea0003800000 */
.L_x_72:
        /* <DEDUP_REMOVED lines=10> */
.L_x_75:
[----:B------:R-:W-:Y:S05]  /*a410*/  BSYNC B1 ;  /* 0x0000000000017941 */ /* 0x000fea0003800000 */
.L_x_74:
        /* <DEDUP_REMOVED lines=10> */
.L_x_77:
[----:B------:R-:W-:Y:S05]  /*a4c0*/  BSYNC B1 ;  /* 0x0000000000017941 */ /* 0x000fea0003800000 */
.L_x_76:
        /* <DEDUP_REMOVED lines=10> */
.L_x_79:
[----:B------:R-:W-:Y:S05]  /*a570*/  BSYNC B1 ;  /* 0x0000000000017941 */ /* 0x000fea0003800000 */
.L_x_78:
        /* <DEDUP_REMOVED lines=10> */
.L_x_81:
[----:B------:R-:W-:Y:S05]  /*a620*/  BSYNC B1 ;  /* 0x0000000000017941 */ /* 0x000fea0003800000 */
.L_x_80:
        /* <DEDUP_REMOVED lines=10> */
.L_x_83:
[----:B------:R-:W-:Y:S05]  /*a6d0*/  BSYNC B1 ;  /* 0x0000000000017941 */ /* 0x000fea0003800000 */
.L_x_82:
        /* <DEDUP_REMOVED lines=10> */
.L_x_85:
[----:B------:R-:W-:Y:S05]  /*a780*/  BSYNC B1 ;  /* 0x0000000000017941 */ /* 0x000fea0003800000 */
.L_x_84:
        /* <DEDUP_REMOVED lines=10> */
.L_x_87:
[----:B------:R-:W-:Y:S05]  /*a830*/  BSYNC B1 ;  /* 0x0000000000017941 */ /* 0x000fea0003800000 */
.L_x_86:
        /* <DEDUP_REMOVED lines=10> */
.L_x_89:
[----:B------:R-:W-:Y:S05]  /*a8e0*/  BSYNC B1 ;  /* 0x0000000000017941 */ /* 0x000fea0003800000 */
.L_x_88:
        /* <DEDUP_REMOVED lines=10> */
.L_x_91:
[----:B------:R-:W-:Y:S05]  /*a990*/  BSYNC B1 ;  /* 0x0000000000017941 */ /* 0x000fea0003800000 */
.L_x_90:
        /* <DEDUP_REMOVED lines=10> */
.L_x_93:
[----:B------:R-:W-:Y:S05]  /*aa40*/  BSYNC B1 ;  /* 0x0000000000017941 */ /* 0x000fea0003800000 */
.L_x_92:
        /* <DEDUP_REMOVED lines=10> */
.L_x_95:
[----:B------:R-:W-:Y:S05]  /*aaf0*/  BSYNC B1 ;  /* 0x0000000000017941 */ /* 0x000fea0003800000 */
.L_x_94:
        /* <DEDUP_REMOVED lines=10> */
.L_x_97:
[----:B------:R-:W-:Y:S05]  /*aba0*/  BSYNC B1 ;  /* 0x0000000000017941 */ /* 0x000fea0003800000 */
.L_x_96:
        /* <DEDUP_REMOVED lines=10> */
.L_x_99:
[----:B------:R-:W-:Y:S05]  /*ac50*/  BSYNC B1 ;  /* 0x0000000000017941 */ /* 0x000fea0003800000 */
.L_x_98:
        /* <DEDUP_REMOVED lines=10> */
.L_x_101:
[----:B------:R-:W-:Y:S05]  /*ad00*/  BSYNC B1 ;  /* 0x0000000000017941 */ /* 0x000fea0003800000 */
.L_x_100:
        /* <DEDUP_REMOVED lines=10> */
.L_x_103:
[----:B------:R-:W-:Y:S05]  /*adb0*/  BSYNC B1 ;  /* 0x0000000000017941 */ /* 0x000fea0003800000 */
.L_x_102:
        /* <DEDUP_REMOVED lines=10> */
.L_x_105:
[----:B------:R-:W-:Y:S05]  /*ae60*/  BSYNC B1 ;  /* 0x0000000000017941 */ /* 0x000fea0003800000 */
.L_x_104:
        /* <DEDUP_REMOVED lines=10> */
.L_x_107:
[----:B------:R-:W-:Y:S05]  /*af10*/  BSYNC B1 ;  /* 0x0000000000017941 */ /* 0x000fea0003800000 */
.L_x_106:
        /* <DEDUP_REMOVED lines=10> */
.L_x_109:
[----:B------:R-:W-:Y:S05]  /*afc0*/  BSYNC B1 ;  /* 0x0000000000017941 */ /* 0x000fea0003800000 */
.L_x_108:
        /* <DEDUP_REMOVED lines=10> */
.L_x_111:
[----:B------:R-:W-:Y:S05]  /*b070*/  BSYNC B1 ;  /* 0x0000000000017941 */ /* 0x000fea0003800000 */
.L_x_110:
        /* <DEDUP_REMOVED lines=10> */
.L_x_113:
[----:B------:R-:W-:Y:S05]  /*b120*/  BSYNC B1 ;  /* 0x0000000000017941 */ /* 0x000fea0003800000 */
.L_x_112:
        /* <DEDUP_REMOVED lines=10> */
.L_x_115:
[----:B------:R-:W-:Y:S05]  /*b1d0*/  BSYNC B1 ;  /* 0x0000000000017941 */ /* 0x000fea0003800000 */
.L_x_114:
        /* <DEDUP_REMOVED lines=10> */
.L_x_117:
[----:B------:R-:W-:Y:S05]  /*b280*/  BSYNC B1 ;  /* 0x0000000000017941 */ /* 0x000fea0003800000 */
.L_x_116:
        /* <DEDUP_REMOVED lines=10> */
.L_x_119:
[----:B------:R-:W-:Y:S05]  /*b330*/  BSYNC B1 ;  /* 0x0000000000017941 */ /* 0x000fea0003800000 */
.L_x_118:
        /* <DEDUP_REMOVED lines=10> */
.L_x_121:
[----:B------:R-:W-:Y:S05]  /*b3e0*/  BSYNC B1 ;  /* 0x0000000000017941 */ /* 0x000fea0003800000 */
.L_x_120:
        /* <DEDUP_REMOVED lines=10> */
.L_x_123:
[----:B------:R-:W-:Y:S05]  /*b490*/  BSYNC B1 ;  /* 0x0000000000017941 */ /* 0x000fea0003800000 */
.L_x_122:
        /* <DEDUP_REMOVED lines=10> */
.L_x_125:
[----:B------:R-:W-:Y:S05]  /*b540*/  BSYNC B1 ;  /* 0x0000000000017941 */ /* 0x000fea0003800000 */
.L_x_124:
        /* <DEDUP_REMOVED lines=10> */
.L_x_127:
[----:B------:R-:W-:Y:S05]  /*b5f0*/  BSYNC B1 ;  /* 0x0000000000017941 */ /* 0x000fea0003800000 */
.L_x_126:
        /* <DEDUP_REMOVED lines=10> */
.L_x_129:
[----:B------:R-:W-:Y:S05]  /*b6a0*/  BSYNC B1 ;  /* 0x0000000000017941 */ /* 0x000fea0003800000 */
.L_x_128:
        /* <DEDUP_REMOVED lines=10> */
.L_x_131:
[----:B------:R-:W-:Y:S05]  /*b750*/  BSYNC B1 ;  /* 0x0000000000017941 */ /* 0x000fea0003800000 */
.L_x_130:
        /* <DEDUP_REMOVED lines=10> */
.L_x_133:
[----:B------:R-:W-:Y:S05]  /*b800*/  BSYNC B1 ;  /* 0x0000000000017941 */ /* 0x000fea0003800000 */
.L_x_132:
        /* <DEDUP_REMOVED lines=10> */
.L_x_135:
[----:B------:R-:W-:Y:S05]  /*b8b0*/  BSYNC B1 ;  /* 0x0000000000017941 */ /* 0x000fea0003800000 */
.L_x_134:
        /* <DEDUP_REMOVED lines=10> */
.L_x_137:
[----:B------:R-:W-:Y:S05]  /*b960*/  BSYNC B1 ;  /* 0x0000000000017941 */ /* 0x000fea0003800000 */
.L_x_136:
        /* <DEDUP_REMOVED lines=10> */
.L_x_139:
[----:B------:R-:W-:Y:S05]  /*ba10*/  BSYNC B1 ;  /* 0x0000000000017941 */ /* 0x000fea0003800000 */
.L_x_138:
        /* <DEDUP_REMOVED lines=10> */
.L_x_141:
[----:B------:R-:W-:Y:S05]  /*bac0*/  BSYNC B1 ;  /* 0x0000000000017941 */ /* 0x000fea0003800000 */
.L_x_140:
        /* <DEDUP_REMOVED lines=10> */
.L_x_143:
[----:B------:R-:W-:Y:S05]  /*bb70*/  BSYNC B1 ;  /* 0x0000000000017941 */ /* 0x000fea0003800000 */
.L_x_142:
        /* <DEDUP_REMOVED lines=10> */
.L_x_145:
[----:B------:R-:W-:Y:S05]  /*bc20*/  BSYNC B1 ;  /* 0x0000000000017941 */ /* 0x000fea0003800000 */
.L_x_144:
        /* <DEDUP_REMOVED lines=10> */
.L_x_147:
[----:B------:R-:W-:Y:S05]  /*bcd0*/  BSYNC B1 ;  /* 0x0000000000017941 */ /* 0x000fea0003800000 */
.L_x_146:
        /* <DEDUP_REMOVED lines=10> */
.L_x_149:
[----:B------:R-:W-:Y:S05]  /*bd80*/  BSYNC B1 ;  /* 0x0000000000017941 */ /* 0x000fea0003800000 */
.L_x_148:
        /* <DEDUP_REMOVED lines=10> */
.L_x_151:
[----:B------:R-:W-:Y:S05]  /*be30*/  BSYNC B1 ;  /* 0x0000000000017941 */ /* 0x000fea0003800000 */
.L_x_150:
        /* <DEDUP_REMOVED lines=10> */
.L_x_153:
[----:B------:R-:W-:Y:S05]  /*bee0*/  BSYNC B1 ;  /* 0x0000000000017941 */ /* 0x000fea0003800000 */
.L_x_152:
        /* <DEDUP_REMOVED lines=10> */
.L_x_155:
[----:B------:R-:W-:Y:S05]  /*bf90*/  BSYNC B1 ;  /* 0x0000000000017941 */ /* 0x000fea0003800000 */
.L_x_154:
        /* <DEDUP_REMOVED lines=10> */
.L_x_157:
[----:B------:R-:W-:Y:S05]  /*c040*/  BSYNC B1 ;  /* 0x0000000000017941 */ /* 0x000fea0003800000 */
.L_x_156:
        /* <DEDUP_REMOVED lines=10> */
.L_x_159:
[----:B------:R-:W-:Y:S05]  /*c0f0*/  BSYNC B1 ;  /* 0x0000000000017941 */ /* 0x000fea0003800000 */
.L_x_158:
        /* <DEDUP_REMOVED lines=10> */
.L_x_161:
[----:B------:R-:W-:Y:S05]  /*c1a0*/  BSYNC B1 ;  /* 0x0000000000017941 */ /* 0x000fea0003800000 */
.L_x_160:
        /* <DEDUP_REMOVED lines=10> */
.L_x_163:
[----:B------:R-:W-:Y:S05]  /*c250*/  BSYNC B1 ;  /* 0x0000000000017941 */ /* 0x000fea0003800000 */
.L_x_162:
        /* <DEDUP_REMOVED lines=10> */
.L_x_165:
[----:B------:R-:W-:Y:S05]  /*c300*/  BSYNC B1 ;  /* 0x0000000000017941 */ /* 0x000fea0003800000 */
.L_x_164:
        /* <DEDUP_REMOVED lines=10> */
.L_x_167:
[----:B------:R-:W-:Y:S05]  /*c3b0*/  BSYNC B1 ;  /* 0x0000000000017941 */ /* 0x000fea0003800000 */
.L_x_166:
        /* <DEDUP_REMOVED lines=10> */
.L_x_169:
[----:B------:R-:W-:Y:S05]  /*c460*/  BSYNC B1 ;  /* 0x0000000000017941 */ /* 0x000fea0003800000 */
.L_x_168:
        /* <DEDUP_REMOVED lines=10> */
.L_x_171:
[----:B------:R-:W-:Y:S05]  /*c510*/  BSYNC B1 ;  /* 0x0000000000017941 */ /* 0x000fea0003800000 */
.L_x_170:
        /* <DEDUP_REMOVED lines=10> */
.L_x_173:
[----:B------:R-:W-:Y:S05]  /*c5c0*/  BSYNC B1 ;  /* 0x0000000000017941 */ /* 0x000fea0003800000 */
.L_x_172:
        /* <DEDUP_REMOVED lines=10> */
.L_x_175:
[----:B------:R-:W-:Y:S05]  /*c670*/  BSYNC B1 ;  /* 0x0000000000017941 */ /* 0x000fea0003800000 */
.L_x_174:
        /* <DEDUP_REMOVED lines=10> */
.L_x_177:
[----:B------:R-:W-:Y:S05]  /*c720*/  BSYNC B1 ;  /* 0x0000000000017941 */ /* 0x000fea0003800000 */
.L_x_176:
        /* <DEDUP_REMOVED lines=10> */
.L_x_179:
[----:B------:R-:W-:Y:S05]  /*c7d0*/  BSYNC B1 ;  /* 0x0000000000017941 */ /* 0x000fea0003800000 */
.L_x_178:
        /* <DEDUP_REMOVED lines=10> */
.L_x_181:
[----:B------:R-:W-:Y:S05]  /*c880*/  BSYNC B1 ;  /* 0x0000000000017941 */ /* 0x000fea0003800000 */
.L_x_180:
        /* <DEDUP_REMOVED lines=10> */
.L_x_183:
[----:B------:R-:W-:Y:S05]  /*c930*/  BSYNC B1 ;  /* 0x0000000000017941 */ /* 0x000fea0003800000 */
.L_x_182:
        /* <DEDUP_REMOVED lines=10> */
.L_x_185:
[----:B------:R-:W-:Y:S05]  /*c9e0*/  BSYNC B1 ;  /* 0x0000000000017941 */ /* 0x000fea0003800000 */
.L_x_184:
        /* <DEDUP_REMOVED lines=10> */
.L_x_187:
[----:B------:R-:W-:Y:S05]  /*ca90*/  BSYNC B1 ;  /* 0x0000000000017941 */ /* 0x000fea0003800000 */
.L_x_186:
        /* <DEDUP_REMOVED lines=10> */
.L_x_189:
[----:B------:R-:W-:Y:S05]  /*cb40*/  BSYNC B1 ;  /* 0x0000000000017941 */ /* 0x000fea0003800000 */
.L_x_188:
        /* <DEDUP_REMOVED lines=10> */
.L_x_191:
[----:B------:R-:W-:Y:S05]  /*cbf0*/  BSYNC B1 ;  /* 0x0000000000017941 */ /* 0x000fea0003800000 */
.L_x_190:
        /* <DEDUP_REMOVED lines=10> */
.L_x_193:
[----:B------:R-:W-:Y:S05]  /*cca0*/  BSYNC B1 ;  /* 0x0000000000017941 */ /* 0x000fea0003800000 */
.L_x_192:
        /* <DEDUP_REMOVED lines=10> */
.L_x_195:
[----:B------:R-:W-:Y:S05]  /*cd50*/  BSYNC B1 ;  /* 0x0000000000017941 */ /* 0x000fea0003800000 */
.L_x_194:
        /* <DEDUP_REMOVED lines=10> */
.L_x_197:
[----:B------:R-:W-:Y:S05]  /*ce00*/  BSYNC B1 ;  /* 0x0000000000017941 */ /* 0x000fea0003800000 */
.L_x_196:
        /* <DEDUP_REMOVED lines=10> */
.L_x_199:
[----:B------:R-:W-:Y:S05]  /*ceb0*/  BSYNC B1 ;  /* 0x0000000000017941 */ /* 0x000fea0003800000 */
.L_x_198:
        /* <DEDUP_REMOVED lines=10> */
.L_x_201:
[----:B------:R-:W-:Y:S05]  /*cf60*/  BSYNC B1 ;  /* 0x0000000000017941 */ /* 0x000fea0003800000 */
.L_x_200:
        /* <DEDUP_REMOVED lines=10> */
.L_x_203:
[----:B------:R-:W-:Y:S05]  /*d010*/  BSYNC B1 ;  /* 0x0000000000017941 */ /* 0x000fea0003800000 */
.L_x_202:
        /* <DEDUP_REMOVED lines=10> */
.L_x_205:
[----:B------:R-:W-:Y:S05]  /*d0c0*/  BSYNC B1 ;  /* 0x0000000000017941 */ /* 0x000fea0003800000 */
.L_x_204:
        /* <DEDUP_REMOVED lines=10> */
.L_x_207:
[----:B------:R-:W-:Y:S05]  /*d170*/  BSYNC B1 ;  /* 0x0000000000017941 */ /* 0x000fea0003800000 */
.L_x_206:
        /* <DEDUP_REMOVED lines=10> */
.L_x_209:
[----:B------:R-:W-:Y:S05]  /*d220*/  BSYNC B1 ;  /* 0x0000000000017941 */ /* 0x000fea0003800000 */
.L_x_208:
        /* <DEDUP_REMOVED lines=10> */
.L_x_211:
[----:B------:R-:W-:Y:S05]  /*d2d0*/  BSYNC B1 ;  /* 0x0000000000017941 */ /* 0x000fea0003800000 */
.L_x_210:
        /* <DEDUP_REMOVED lines=10> */
.L_x_213:
[----:B------:R-:W-:Y:S05]  /*d380*/  BSYNC B1 ;  /* 0x0000000000017941 */ /* 0x000fea0003800000 */
.L_x_212:
        /* <DEDUP_REMOVED lines=10> */
.L_x_215:
[----:B------:R-:W-:Y:S05]  /*d430*/  BSYNC B1 ;  /* 0x0000000000017941 */ /* 0x000fea0003800000 */
.L_x_214:
        /* <DEDUP_REMOVED lines=10> */
.L_x_217:
[----:B------:R-:W-:Y:S05]  /*d4e0*/  BSYNC B1 ;  /* 0x0000000000017941 */ /* 0x000fea0003800000 */
.L_x_216:
        /* <DEDUP_REMOVED lines=10> */
.L_x_219:
[----:B------:R-:W-:Y:S05]  /*d590*/  BSYNC B1 ;  /* 0x0000000000017941 */ /* 0x000fea0003800000 */
.L_x_218:
        /* <DEDUP_REMOVED lines=10> */
.L_x_221:
[----:B------:R-:W-:Y:S05]  /*d640*/  BSYNC B1 ;  /* 0x0000000000017941 */ /* 0x000fea0003800000 */
.L_x_220:
        /* <DEDUP_REMOVED lines=10> */
.L_x_223:
[----:B------:R-:W-:Y:S05]  /*d6f0*/  BSYNC B1 ;  /* 0x0000000000017941 */ /* 0x000fea0003800000 */
.L_x_222:
        /* <DEDUP_REMOVED lines=10> */
.L_x_225:
[----:B------:R-:W-:Y:S05]  /*d7a0*/  BSYNC B1 ;  /* 0x0000000000017941 */ /* 0x000fea0003800000 */
.L_x_224:
        /* <DEDUP_REMOVED lines=10> */
.L_x_227:
[----:B------:R-:W-:Y:S05]  /*d850*/  BSYNC B1 ;  /* 0x0000000000017941 */ /* 0x000fea0003800000 */
.L_x_226:
        /* <DEDUP_REMOVED lines=10> */
.L_x_229:
[----:B------:R-:W-:Y:S05]  /*d900*/  BSYNC B1 ;  /* 0x0000000000017941 */ /* 0x000fea0003800000 */
.L_x_228:
        /* <DEDUP_REMOVED lines=10> */
.L_x_231:
[----:B------:R-:W-:Y:S05]  /*d9b0*/  BSYNC B1 ;  /* 0x0000000000017941 */ /* 0x000fea0003800000 */
.L_x_230:
        /* <DEDUP_REMOVED lines=10> */
.L_x_233:
[----:B------:R-:W-:Y:S05]  /*da60*/  BSYNC B1 ;  /* 0x0000000000017941 */ /* 0x000fea0003800000 */
.L_x_232:
        /* <DEDUP_REMOVED lines=10> */
.L_x_235:
[----:B------:R-:W-:Y:S05]  /*db10*/  BSYNC B1 ;  /* 0x0000000000017941 */ /* 0x000fea0003800000 */
.L_x_234:
        /* <DEDUP_REMOVED lines=10> */
.L_x_237:
[----:B------:R-:W-:Y:S05]  /*dbc0*/  BSYNC B1 ;  /* 0x0000000000017941 */ /* 0x000fea0003800000 */
.L_x_236:
        /* <DEDUP_REMOVED lines=10> */
.L_x_239:
[----:B------:R-:W-:Y:S05]  /*dc70*/  BSYNC B1 ;  /* 0x0000000000017941 */ /* 0x000fea0003800000 */
.L_x_238:
        /* <DEDUP_REMOVED lines=10> */
.L_x_241:
[----:B------:R-:W-:Y:S05]  /*dd20*/  BSYNC B1 ;  /* 0x0000000000017941 */ /* 0x000fea0003800000 */
.L_x_240:
        /* <DEDUP_REMOVED lines=10> */
.L_x_243:
[----:B------:R-:W-:Y:S05]  /*ddd0*/  BSYNC B1 ;  /* 0x0000000000017941 */ /* 0x000fea0003800000 */
.L_x_242:
        /* <DEDUP_REMOVED lines=10> */
.L_x_245:
[----:B------:R-:W-:Y:S05]  /*de80*/  BSYNC B1 ;  /* 0x0000000000017941 */ /* 0x000fea0003800000 */
.L_x_244:
        /* <DEDUP_REMOVED lines=10> */
.L_x_247:
[----:B------:R-:W-:Y:S05]  /*df30*/  BSYNC B1 ;  /* 0x0000000000017941 */ /* 0x000fea0003800000 */
.L_x_246:
        /* <DEDUP_REMOVED lines=10> */
.L_x_249:
[----:B------:R-:W-:Y:S05]  /*dfe0*/  BSYNC B1 ;  /* 0x0000000000017941 */ /* 0x000fea0003800000 */
.L_x_248:
        /* <DEDUP_REMOVED lines=10> */
.L_x_251:
[----:B------:R-:W-:Y:S05]  /*e090*/  BSYNC B1 ;  /* 0x0000000000017941 */ /* 0x000fea0003800000 */
.L_x_250:
        /* <DEDUP_REMOVED lines=10> */
.L_x_253:
[----:B------:R-:W-:Y:S05]  /*e140*/  BSYNC B1 ;  /* 0x0000000000017941 */ /* 0x000fea0003800000 */
.L_x_252:
        /* <DEDUP_REMOVED lines=10> */
.L_x_255:
[----:B------:R-:W-:Y:S05]  /*e1f0*/  BSYNC B1 ;  /* 0x0000000000017941 */ /* 0x000fea0003800000 */
.L_x_254:
        /* <DEDUP_REMOVED lines=10> */
.L_x_257:
[----:B------:R-:W-:Y:S05]  /*e2a0*/  BSYNC B1 ;  /* 0x0000000000017941 */ /* 0x000fea0003800000 */
.L_x_256:
        /* <DEDUP_REMOVED lines=10> */
.L_x_259:
[----:B------:R-:W-:Y:S05]  /*e350*/  BSYNC B1 ;  /* 0x0000000000017941 */ /* 0x000fea0003800000 */
.L_x_258:
        /* <DEDUP_REMOVED lines=10> */
.L_x_261:
[----:B------:R-:W-:Y:S05]  /*e400*/  BSYNC B1 ;  /* 0x0000000000017941 */ /* 0x000fea0003800000 */
.L_x_260:
        /* <DEDUP_REMOVED lines=10> */
.L_x_263:
[----:B------:R-:W-:Y:S05]  /*e4b0*/  BSYNC B1 ;  /* 0x0000000000017941 */ /* 0x000fea0003800000 */
.L_x_262:
        /* <DEDUP_REMOVED lines=10> */
.L_x_265:
[----:B------:R-:W-:Y:S05]  /*e560*/  BSYNC B1 ;  /* 0x0000000000017941 */ /* 0x000fea0003800000 */
.L_x_264:
        /* <DEDUP_REMOVED lines=10> */
.L_x_267:
[----:B------:R-:W-:Y:S05]  /*e610*/  BSYNC B1 ;  /* 0x0000000000017941 */ /* 0x000fea0003800000 */
.L_x_266:
        /* <DEDUP_REMOVED lines=10> */
.L_x_269:
[----:B------:R-:W-:Y:S05]  /*e6c0*/  BSYNC B1 ;  /* 0x0000000000017941 */ /* 0x000fea0003800000 */
.L_x_268:
        /* <DEDUP_REMOVED lines=10> */
.L_x_271:
[----:B------:R-:W-:Y:S05]  /*e770*/  BSYNC B1 ;  /* 0x0000000000017941 */ /* 0x000fea0003800000 */
.L_x_270:
        /* <DEDUP_REMOVED lines=10> */
.L_x_273:
[----:B------:R-:W-:Y:S05]  /*e820*/  BSYNC B1 ;  /* 0x0000000000017941 */ /* 0x000fea0003800000 */
.L_x_272:
        /* <DEDUP_REMOVED lines=10> */
.L_x_275:
[----:B------:R-:W-:Y:S05]  /*e8d0*/  BSYNC B1 ;  /* 0x0000000000017941 */ /* 0x000fea0003800000 */
.L_x_274:
        /* <DEDUP_REMOVED lines=10> */
.L_x_277:
[----:B------:R-:W-:Y:S05]  /*e980*/  BSYNC B1 ;  /* 0x0000000000017941 */ /* 0x000fea0003800000 */
.L_x_276:
[----:B0-234-:R-:W2:Y:S01]  /*e990*/  LDL.LU R10, [R1+0x1f4] ;  /* 0x0001f400010a7983 */ /* 0x01dea20000300800 */
[----:B-----5:R-:W-:Y:S01]  /*e9a0*/  HADD2.F32 R11, -RZ, R23.H0_H0 ;  /* 0x20000017ff0b7230 */ /* 0x020fe20000004100 */
        /* <DEDUP_REMOVED lines=8> */
.L_x_279:
[----:B------:R-:W-:Y:S05]  /*ea30*/  BSYNC B1 ;  /* 0x0000000000017941 */ /* 0x000fea0003800000 */
.L_x_278:
[----:B------:R-:W3:Y:S01]  /*ea40*/  LDL.LU R10, [R1+0x1f8] ;  /* 0x0001f800010a7983 */ /* 0x000ee20000300800 */
[----:B0----5:R-:W-:Y:S01]  /*ea50*/  HADD2.F32 R11, -RZ, R23.H0_H0 ;  /* 0x20000017ff0b7230 */ /* 0x021fe20000004100 */
[----:B------:R-:W-:Y:S01]  /*ea60*/  ISETP.GT.AND P1, PT, R0, 0xf9, P0 ;  /* 0x000000f90000780c */ /* 0x000fe20000724270 */
[----:B------:R-:W-:Y:S01]  /*ea70*/  BSSY B1, `(.L_x_280) ;  /* 0x000000a000017945 */ /* 0x000fe20003800000 */
[----:B------:R-:W-:Y:S02]  /*ea80*/  IADD3 R167, P0, R3, 0x80, RZ ;  /* 0x0000008003a77810 */ /* 0x000fe40007f1e0ff */
[----:B------:R-:W-:-:S04]  /*ea90*/  FMUL R11, R11, R16 ;  /* 0x000000100b0b7220 */ /* 0x000fc80000400000 */
[----:B---3--:R-:W-:-:S05]  /*eaa0*/  FFMA R11, R10, R2, R11 ;  /* 0x000000020a0b7223 */ /* 0x008fca000000000b */
[----:B------:R-:W-:-:S04]  /*eab0*/  F2FP.F16.F32.PACK_AB R11, RZ, R11 ;  /* 0x0000000bff0b723e */ /* 0x000fc800000000ff */
[----:B------:R-:W-:Y:S01]  /*eac0*/  PRMT R3, R11, 0x7610, R3 ;  /* 0x000076100b037816 */ /* 0x000fe20000000003 */
[----:B------:R-:W-:-:S04]  /*ead0*/  IMAD.X R11, RZ, RZ, UR7, P0 ;  /* 0x00000007ff0b7e24 */ /* 0x000fc800080e06ff */
[----:B------:R0:W-:Y:S01]  /*eae0*/  @P2 STG.E.U16 desc[UR40][R6.64+0x1f0], R3 ;  /* 0x0001f00306002986 */ /* 0x0001e2000c101528 */
[----:B------:R-:W-:Y:S05]  /*eaf0*/  @!P1 BRA `(.L_x_281) ;  /* 0x0000000000049947 */ /* 0x000fea0003800000 */
[----:B------:R3:W5:Y:S02]  /*eb00*/  LDG.E.LTC128B.U16 R23, desc[UR40][R8.64+0x1f2] ;  /* 0x0001f22808177981 */ /* 0x000764000c1e1520 */
.L_x_281:
[----:B------:R-:W-:Y:S05]  /*eb10*/  BSYNC B1 ;  /* 0x0000000000017941 */ /* 0x000fea0003800000 */
.L_x_280:
[----:B------:R-:W4:Y:S01]  /*eb20*/  LDL.LU R10, [R1+0x1fc] ;  /* 0x0001fc00010a7983 */ /* 0x000f220000300800 */
[----:B0----5:R-:W-:Y:S01]  /*eb30*/  HADD2.F32 R3, -RZ, R23.H0_H0 ;  /* 0x20000017ff037230 */ /* 0x021fe20000004100 */
[----:B------:R-:W-:Y:S01]  /*eb40*/  ISETP.GT.AND P0, PT, R17, 0x80, PT ;  /* 0x000000801100780c */ /* 0x000fe20003f04270 */
[----:B--23--:R-:W-:-:S03]  /*eb50*/  IMAD R8, R11, R14, RZ ;  /* 0x0000000e0b087224 */ /* 0x00cfc600078e02ff */
[----:B------:R-:W-:Y:S01]  /*eb60*/  FMUL R3, R3, R16 ;  /* 0x0000001003037220 */ /* 0x000fe20000400000 */
[C---:B------:R-:W-:Y:S01]  /*eb70*/  IMAD R165, R167.reuse, R15, R8 ;  /* 0x0000000fa7a57224 */ /* 0x040fe200078e0208 */
[----:B------:R-:W-:Y:S01]  /*eb80*/  ISETP.GT.AND P4, PT, R0, RZ, P0 ;  /* 0x000000ff0000720c */ /* 0x000fe20000784270 */
[----:B------:R-:W-:-:S04]  /*eb90*/  IMAD.WIDE.U32 R8, R167, R14, R20 ;  /* 0x0000000ea7087225 */ /* 0x000fc800078e0014 */
[----:B------:R-:W-:Y:S02]  /*eba0*/  IMAD.IADD R9, R9, 0x1, R165 ;  /* 0x0000000109097824 */ /* 0x000fe400078e02a5 */
[----:B----4-:R-:W-:Y:S01]  /*ebb0*/  FFMA R3, R10, R2, R3 ;  /* 0x000000020a037223 */ /* 0x010fe20000000003 */
[----:B------:R-:W-:-:S04]  /*ebc0*/  LEA R10, P2, R8, R12, 0x1 ;  /* 0x0000000c080a7211 */ /* 0x000fc800078408ff */
[----:B------:R-:W-:Y:S02]  /*ebd0*/  F2FP.F16.F32.PACK_AB R3, RZ, R3 ;  /* 0x00000003ff03723e */ /* 0x000fe400000000ff */
[--C-:B------:R-:W-:Y:S02]  /*ebe0*/  LEA.HI.X R11, R8, R13, R9.reuse, 0x1, P2 ;  /* 0x0000000d080b7211 */ /* 0x100fe400010f0c09 */
[----:B------:R-:W-:-:S05]  /*ebf0*/  PRMT R9, R3, 0x7610, R9 ;  /* 0x0000761003097816 */ /* 0x000fca0000000009 */
[----:B------:R0:W-:Y:S04]  /*ec00*/  @P1 STG.E.U16 desc[UR40][R6.64+0x1f2], R9 ;  /* 0x0001f20906001986 */ /* 0x0001e8000c101528 */
[----:B------:R-:W2:Y:S01]  /*ec10*/  @P4 LDG.E.LTC128B.U16 R23, desc[UR40][R10.64] ;  /* 0x000000280a174981 */ /* 0x000ea2000c1e1520 */
[----:B-1----:R-:W-:Y:S01]  /*ec20*/  IMAD.U32 R159, RZ, RZ, UR8 ;  /* 0x00000008ff9f7e24 */ /* 0x002fe2000f8e00ff */
[----:B------:R-:W-:Y:S01]  /*ec30*/  MOV R164, UR9 ;  /* 0x0000000900a47c02 */ /* 0x000fe20008000f00 */
[----:B------:R-:W-:Y:S01]  /*ec40*/  IMAD.U32 R161, RZ, RZ, UR8 ;  /* 0x00000008ffa17e24 */ /* 0x000fe2000f8e00ff */
[----:B------:R-:W-:Y:S01]  /*ec50*/  ISETP.GT.AND P2, PT, R0, 0x1, P0 ;  /* 0x000000010000780c */ /* 0x000fe20000744270 */
[----:B------:R-:W-:Y:S01]  /*ec60*/  IMAD.SHL.U32 R159, R159, 0x100, RZ ;  /* 0x000001009f9f7824 */ /* 0x000fe200078e00ff */
[----:B------:R-:W-:Y:S01]  /*ec70*/  BSSY B1, `(.L_x_282) ;  /* 0x0000011000017945 */ /* 0x000fe20003800000 */
[----:B0-----:R-:W-:Y:S01]  /*ec80*/  IMAD.WIDE.U32 R8, R167, R14, R18 ;  /* 0x0000000ea7087225 */ /* 0x001fe200078e0012 */
[----:B------:R-:W-:-:S04]  /*ec90*/  SHF.L.U64.HI R161, R161, 0x8, R164 ;  /* 0x00000008a1a17819 */ /* 0x000fc800000102a4 */
[----:B------:R-:W-:-:S03]  /*eca0*/  IADD3 R9, R165, R9, RZ ;  /* 0x00000009a5097210 */ /* 0x000fc60007ffe0ff */
[----:B------:R-:W-:Y:S01]  /*ecb0*/  IMAD.WIDE.U32 R162, R22, UR44, R8 ;  /* 0x0000002c16a27c25 */ /* 0x000fe2000f8e0008 */
[----:B------:R-:W-:-:S03]  /*ecc0*/  IADD3 R8, P1, R159, R4, RZ ;  /* 0x000000049f087210 */ /* 0x000fc60007f3e0ff */
[----:B------:R-:W-:Y:S01]  /*ecd0*/  IMAD.IADD R7, R157, 0x1, R163 ;  /* 0x000000019d077824 */ /* 0x000fe200078e02a3 */
[----:B------:R-:W-:Y:S02]  /*ece0*/  IADD3.X R9, R161, R5, RZ, P1, !PT ;  /* 0x00000005a1097210 */ /* 0x000fe40000ffe4ff */
[----:B------:R-:W-:-:S04]  /*ecf0*/  LEA R6, P3, R162, R12, 0x1 ;  /* 0x0000000ca2067211 */ /* 0x000fc800078608ff */
[----:B------:R-:W-:Y:S01]  /*ed00*/  LEA.HI.X R7, R162, R13, R7, 0x1, P3 ;  /* 0x0000000da2077211 */ /* 0x000fe200018f0c07 */
[----:B--2---:R-:W-:-:S05]  /*ed10*/  HADD2.F32 R3, -RZ, R23.H0_H0 ;  /* 0x20000017ff037230 */ /* 0x004fca0000004100 */
[----:B------:R-:W-:-:S04]  /*ed20*/  FMUL R3, R3, R16 ;  /* 0x0000001003037220 */ /* 0x000fc80000400000 */
[----:B------:R-:W-:-:S05]  /*ed30*/  FFMA R3, R24, R2, R3 ;  /* 0x0000000218037223 */ /* 0x000fca0000000003 */
[----:B------:R-:W-:-:S05]  /*ed40*/  F2FP.F16.F32.PACK_AB R3, RZ, R3 ;  /* 0x00000003ff03723e */ /* 0x000fca00000000ff */
[----:B------:R0:W-:Y:S01]  /*ed50*/  @P4 STG.E.U16 desc[UR40][R8.64], R3 ;  /* 0x0000000308004986 */ /* 0x0001e2000c101528 */
[----:B------:R-:W-:Y:S05]  /*ed60*/  @!P2 BRA `(.L_x_283) ;  /* 0x000000000004a947 */ /* 0x000fea0003800000 */
[----:B------:R1:W5:Y:S02]  /*ed70*/  LDG.E.LTC128B.U16 R23, desc[UR40][R6.64+0x2] ;  /* 0x0000022806177981 */ /* 0x000364000c1e1520 */
.L_x_283:
[----:B------:R-:W-:Y:S05]  /*ed80*/  BSYNC B1 ;  /* 0x0000000000017941 */ /* 0x000fea0003800000 */
.L_x_282:
[----:B0----5:R-:W-:Y:S01]  /*ed90*/  HADD2.F32 R3, -RZ, R23.H0_H0 ;  /* 0x20000017ff037230 */ /* 0x021fe20000004100 */
[----:B------:R-:W-:Y:S01]  /*eda0*/  ISETP.GT.AND P1, PT, R17, 0x88, PT ;  /* 0x000000881100780c */ /* 0x000fe20003f24270 */
[----:B------:R-:W-:Y:S01]  /*edb0*/  IMAD.WIDE.U32 R14, R167, R14, R154 ;  /* 0x0000000ea70e7225 */ /* 0x000fe200078e009a */
[----:B------:R-:W-:Y:S03]  /*edc0*/  BSSY B1, `(.L_x_284) ;  /* 0x0000010000017945 */ /* 0x000fe60003800000 */
[----:B------:R-:W-:Y:S01]  /*edd0*/  FMUL R10, R3, R16 ;  /* 0x00000010030a7220 */ /* 0x000fe20000400000 */
[----:B------:R-:W-:Y:S01]  /*ede0*/  ISETP.GT.AND P3, PT, R0, RZ, P1 ;  /* 0x000000ff0000720c */ /* 0x000fe20000f64270 */
[----:B------:R-:W-:Y:S01]  /*edf0*/  IMAD.IADD R165, R165, 0x1, R15 ;  /* 0x00000001a5a57824 */ /* 0x000fe200078e020f */
[----:B------:R-:W-:Y:S01]  /*ee00*/  IADD3 R152, P4, R152, R14, RZ ;  /* 0x0000000e98987210 */ /* 0x000fe20007f9e0ff */
[----:B------:R-:W-:Y:S01]  /*ee10*/  FFMA R10, R25, R2, R10 ;  /* 0x00000002190a7223 */ /* 0x000fe2000000000a */
[----:B------:R-:W-:-:S03]  /*ee20*/  IADD3 R14, P5, R18, R14, RZ ;  /* 0x0000000e120e7210 */ /* 0x000fc60007fbe0ff */
[----:B------:R-:W-:Y:S01]  /*ee30*/  IMAD.X R20, R165, 0x1, R21, P4 ;  /* 0x00000001a5147824 */ /* 0x000fe200020e0615 */
[----:B------:R-:W-:Y:S02]  /*ee40*/  F2FP.F16.F32.PACK_AB R3, RZ, R10 ;  /* 0x0000000aff03723e */ /* 0x000fe400000000ff */
[C---:B------:R-:W-:Y:S02]  /*ee50*/  LEA R10, P4, R152.reuse, R12, 0x1 ;  /* 0x0000000c980a7211 */ /* 0x040fe400078808ff */
[----:B------:R-:W-:Y:S02]  /*ee60*/  PRMT R17, R3, 0x7610, R17 ;  /* 0x0000761003117816 */ /* 0x000fe40000000011 */
[----:B------:R-:W-:Y:S02]  /*ee70*/  LEA.HI.X R11, R152, R13, R20, 0x1, P4 ;  /* 0x0000000d980b7211 */ /* 0x000fe400020f0c14 */
[----:B------:R-:W-:Y:S01]  /*ee80*/  PRMT R3, R23, 0x7610, R3 ;  /* 0x0000761017037816 */ /* 0x000fe20000000003 */
[----:B------:R0:W-:Y:S01]  /*ee90*/  @P2 STG.E.U16 desc[UR40][R8.64+0x2], R17 ;  /* 0x0000021108002986 */ /* 0x0001e2000c101528 */
[----:B------:R-:W-:Y:S05]  /*eea0*/  @!P3 BRA `(.L_x_285) ;  /* 0x000000000004b947 */ /* 0x000fea0003800000 */
[----:B------:R2:W5:Y:S02]  /*eeb0*/  LDG.E.LTC128B.U16 R3, desc[UR40][R10.64] ;  /* 0x000000280a037981 */ /* 0x000564000c1e1520 */
.L_x_285:
[----:B------:R-:W-:Y:S05]  /*eec0*/  BSYNC B1 ;  /* 0x0000000000017941 */ /* 0x000fea0003800000 */
.L_x_284:
[----:B--2--5:R-:W-:Y:S01]  /*eed0*/  HADD2.F32 R11, -RZ, R3.H0_H0 ;  /* 0x20000003ff0b7230 */ /* 0x024fe20000004100 */
[----:B------:R-:W-:Y:S01]  /*eee0*/  IADD3.X R15, R19, R165, RZ, P5, !PT ;  /* 0x000000a5130f7210 */ /* 0x000fe20002ffe4ff */
[----:B------:R-:W-:Y:S01]  /*eef0*/  BSSY B1, `(.L_x_286) ;  /* 0x000000e000017945 */ /* 0x000fe20003800000 */
[----:B------:R-:W-:Y:S02]  /*ef00*/  IADD3 R10, P2, R8, R158, RZ ;  /* 0x0000009e080a7210 */ /* 0x000fe40007f5e0ff */
[----:B------:R-:W-:Y:S01]  /*ef10*/  FMUL R11, R11, R16 ;  /* 0x000000100b0b7220 */ /* 0x000fe20000400000 */
[----:B------:R-:W-:Y:S01]  /*ef20*/  IMAD.WIDE.U32 R22, R22, UR44, R14 ;  /* 0x0000002c16167c25 */ /* 0x000fe2000f8e000e */
[----:B------:R-:W-:-:S03]  /*ef30*/  ISETP.GT.AND P5, PT, R0, 0x1, P1 ;  /* 0x000000010000780c */ /* 0x000fc60000fa4270 */
[----:B------:R-:W-:Y:S01]  /*ef40*/  FFMA R11, R26, R2, R11 ;  /* 0x000000021a0b7223 */ /* 0x000fe2000000000b */
[----:B------:R-:W-:Y:S01]  /*ef50*/  IMAD.IADD R157, R157, 0x1, R23 ;  /* 0x000000019d9d7824 */ /* 0x000fe200078e0217 */
[----:B------:R-:W-:-:S03]  /*ef60*/  LEA R12, P4, R22, R12, 0x1 ;  /* 0x0000000c160c7211 */ /* 0x000fc600078808ff */
[----:B------:R-:W-:Y:S01]  /*ef70*/  F2FP.F16.F32.PACK_AB R14, RZ, R11 ;  /* 0x0000000bff0e723e */ /* 0x000fe200000000ff */
[----:B------:R-:W-:Y:S01]  /*ef80*/  IMAD.X R11, R9, 0x1, R156, P2 ;  /* 0x00000001090b7824 */ /* 0x000fe200010e069c */
[----:B------:R-:W-:-:S04]  /*ef90*/  LEA.HI.X R13, R22, R13, R157, 0x1, P4 ;  /* 0x0000000d160d7211 */ /* 0x000fc800020f0c9d */
[----:B------:R2:W-:Y:S01]  /*efa0*/  @P3 STG.E.U16 desc[UR40][R10.64], R14 ;  /* 0x0000000e0a003986 */ /* 0x0005e2000c101528 */
[----:B------:R-:W-:Y:S05]  /*efb0*/  @!P5 BRA `(.L_x_287) ;  /* 0x000000000004d947 */ /* 0x000fea0003800000 */
[----:B------:R3:W5:Y:S02]  /*efc0*/  LDG.E.LTC128B.U16 R3, desc[UR40][R12.64+0x2] ;  /* 0x000002280c037981 */ /* 0x000764000c1e1520 */
.L_x_287:
[----:B------:R-:W-:Y:S05]  /*efd0*/  BSYNC B1 ;  /* 0x0000000000017941 */ /* 0x000fea0003800000 */
.L_x_286:
[----:B-----5:R-:W-:Y:S01]  /*efe0*/  HADD2.F32 R15, -RZ, R3.H0_H0 ;  /* 0x20000003ff0f7230 */ /* 0x020fe20000004100 */
[----:B------:R-:W-:Y:S01]  /*eff0*/  ISETP.GT.AND P2, PT, R0, 0x8, P0 ;  /* 0x000000080000780c */ /* 0x000fe20000744270 */
[----:B------:R-:W-:Y:S03]  /*f000*/  BSSY B1, `(.L_x_288) ;  /* 0x0000007000017945 */ /* 0x000fe60003800000 */
[----:B--2---:R-:W-:-:S04]  /*f010*/  FMUL R14, R15, R16 ;  /* 0x000000100f0e7220 */ /* 0x004fc80000400000 */
[----:B------:R-:W-:-:S05]  /*f020*/  FFMA R14, R27, R2, R14 ;  /* 0x000000021b0e7223 */ /* 0x000fca000000000e */
[----:B------:R-:W-:-:S05]  /*f030*/  F2FP.F16.F32.PACK_AB R14, RZ, R14 ;  /* 0x0000000eff0e723e */ /* 0x000fca00000000ff */
[----:B------:R2:W-:Y:S01]  /*f040*/  @P5 STG.E.U16 desc[UR40][R10.64+0x2], R14 ;  /* 0x0000020e0a005986 */ /* 0x0005e2000c101528 */
[----:B------:R-:W-:Y:S05]  /*f050*/  @!P2 BRA `(.L_x_289) ;  /* 0x000000000004a947 */ /* 0x000fea0003800000 */
[----:B------:R4:W5:Y:S02]  /*f060*/  LDG.E.LTC128B.U16 R3, desc[UR40][R6.64+0x10] ;  /* 0x0000102806037981 */ /* 0x000964000c1e1520 */
.L_x_289:
[----:B------:R-:W-:Y:S05]  /*f070*/  BSYNC B1 ;  /* 0x0000000000017941 */ /* 0x000fea0003800000 */
.L_x_288:
[----:B--2--5:R-:W-:Y:S01]  /*f080*/  HADD2.F32 R11, -RZ, R3.H0_H0 ;  /* 0x20000003ff0b7230 */ /* 0x024fe20000004100 */
[----:B------:R-:W-:Y:S01]  /*f090*/  ISETP.GT.AND P3, PT, R0, 0x9, P0 ;  /* 0x000000090000780c */ /* 0x000fe20000764270 */
[----:B------:R-:W-:Y:S03]  /*f0a0*/  BSSY B1, `(.L_x_290) ;  /* 0x0000007000017945 */ /* 0x000fe60003800000 */
[----:B------:R-:W-:-:S04]  /*f0b0*/  FMUL R11, R11, R16 ;  /* 0x000000100b0b7220 */ /* 0x000fc80000400000 */
[----:B------:R-:W-:-:S05]  /*f0c0*/  FFMA R11, R28, R2, R11 ;  /* 0x000000021c0b7223 */ /* 0x000fca000000000b */
[----:B------:R-:W-:-:S05]  /*f0d0*/  F2FP.F16.F32.PACK_AB R11, RZ, R11 ;  /* 0x0000000bff0b723e */ /* 0x000fca00000000ff */
[----:B------:R2:W-:Y:S01]  /*f0e0*/  @P2 STG.E.U16 desc[UR40][R8.64+0x10], R11 ;  /* 0x0000100b08002986 */ /* 0x0005e2000c101528 */
[----:B------:R-:W-:Y:S05]  /*f0f0*/  @!P3 BRA `(.L_x_291) ;  /* 0x000000000004b947 */ /* 0x000fea0003800000 */
[----:B------:R0:W5:Y:S02]  /*f100*/  LDG.E.LTC128B.U16 R3, desc[UR40][R6.64+0x12] ;  /* 0x0000122806037981 */ /* 0x000164000c1e1520 */
.L_x_291:
[----:B------:R-:W-:Y:S05]  /*f110*/  BSYNC B1 ;  /* 0x0000000000017941 */ /* 0x000fea0003800000 */
.L_x_290:
        /* <DEDUP_REMOVED lines=9> */
.L_x_293:
[----:B------:R-:W-:Y:S05]  /*f1b0*/  BSYNC B1 ;  /* 0x0000000000017941 */ /* 0x000fea0003800000 */
.L_x_292:
[----:B-----5:R-:W-:Y:S01]  /*f1c0*/  HADD2.F32 R11, -RZ, R3.H0_H0 ;  /* 0x20000003ff0b7230 */ /* 0x020fe20000004100 */
[----:B--2---:R-:W-:Y:S01]  /*f1d0*/  IADD3 R10, P3, R158, R8, RZ ;  /* 0x000000089e0a7210 */ /* 0x004fe20007f7e0ff */
[----:B------:R-:W-:Y:S01]  /*f1e0*/  BSSY B1, `(.L_x_294) ;  /* 0x0000009000017945 */ /* 0x000fe20003800000 */
[----:B------:R-:W-:Y:S02]  /*f1f0*/  ISETP.GT.AND P2, PT, R0, 0x9, P1 ;  /* 0x000000090000780c */ /* 0x000fe40000f44270 */
[----:B------:R-:W-:-:S04]  /*f200*/  FMUL R11, R11, R16 ;  /* 0x000000100b0b7220 */ /* 0x000fc80000400000 */
[----:B------:R-:W-:-:S05]  /*f210*/  FFMA R11, R30, R2, R11 ;  /* 0x000000021e0b7223 */ /* 0x000fca000000000b */
[----:B------:R-:W-:Y:S02]  /*f220*/  F2FP.F16.F32.PACK_AB R14, RZ, R11 ;  /* 0x0000000bff0e723e */ /* 0x000fe400000000ff */
[----:B------:R-:W-:-:S05]  /*f230*/  IADD3.X R11, R156, R9, RZ, P3, !PT ;  /* 0x000000099c0b7210 */ /* 0x000fca0001ffe4ff */
[----:B------:R2:W-:Y:S01]  /*f240*/  @P4 STG.E.U16 desc[UR40][R10.64+0x10], R14 ;  /* 0x0000100e0a004986 */ /* 0x0005e2000c101528 */
[----:B------:R-:W-:Y:S05]  /*f250*/  @!P2 BRA `(.L_x_295) ;  /* 0x000000000004a947 */ /* 0x000fea0003800000 */
[----:B------:R0:W5:Y:S02]  /*f260*/  LDG.E.LTC128B.U16 R3, desc[UR40][R12.64+0x12] ;  /* 0x000012280c037981 */ /* 0x000164000c1e1520 */
.L_x_295:
[----:B------:R-:W-:Y:S05]  /*f270*/  BSYNC B1 ;  /* 0x0000000000017941 */ /* 0x000fea0003800000 */
.L_x_294:
[----:B--2--5:R-:W-:Y:S01]  /*f280*/  HADD2.F32 R11, -RZ, R3.H0_H0 ;  /* 0x20000003ff0b7230 */ /* 0x024fe20000004100 */
[----:B------:R-:W-:Y:S01]  /*f290*/  IADD3 R158, P3, P4, R158, R4, R159 ;  /* 0x000000049e9e7210 */ /* 0x000fe20007c7e09f */
[----:B------:R-:W-:Y:S01]  /*f2a0*/  BSSY B1, `(.L_x_296) ;  /* 0x0000009000017945 */ /* 0x000fe20003800000 */
[----:B------:R-:W-:Y:S02]  /*f2b0*/  ISETP.GT.AND P5, PT, R0, 0x10, P0 ;  /* 0x000000100000780c */ /* 0x000fe400007a4270 */
[----:B------:R-:W-:Y:S01]  /*f2c0*/  FMUL R10, R11, R16 ;  /* 0x000000100b0a7220 */ /* 0x000fe20000400000 */
[----:B------:R-:W-:-:S03]  /*f2d0*/  IADD3.X R159, R156, R5, R161, P3, P4 ;  /* 0x000000059c9f7210 */ /* 0x000fc60001fe84a1 */
[----:B------:R-:W-:-:S05]  /*f2e0*/  FFMA R10, R31, R2, R10 ;  /* 0x000000021f0a7223 */ /* 0x000fca000000000a */
[----:B------:R-:W-:-:S05]  /*f2f0*/  F2FP.F16.F32.PACK_AB R10, RZ, R10 ;  /* 0x0000000aff0a723e */ /* 0x000fca00000000ff */
[----:B------:R2:W-:Y:S01]  /*f300*/  @P2 STG.E.U16 desc[UR40][R158.64+0x12], R10 ;  /* 0x0000120a9e002986 */ /* 0x0005e2000c101528 */
[----:B------:R-:W-:Y:S05]  /*f310*/  @!P5 BRA `(.L_x_297) ;  /* 0x000000000004d947 */ /* 0x000fea0003800000 */
[----:B------:R0:W5:Y:S02]  /*f320*/  LDG.E.LTC128B.U16 R3, desc[UR40][R6.64+0x20] ;  /* 0x0000202806037981 */ /* 0x000164000c1e1520 */
.L_x_297:
[----:B------:R-:W-:Y:S05]  /*f330*/  BSYNC B1 ;  /* 0x0000000000017941 */ /* 0x000fea0003800000 */
.L_x_296:
[----:B-----5:R-:W-:Y:S01]  /*f340*/  HADD2.F32 R5, -RZ, R3.H0_H0 ;  /* 0x20000003ff057230 */ /* 0x020fe20000004100 */
        /* <DEDUP_REMOVED lines=8> */
.L_x_299:
[----:B------:R-:W-:Y:S05]  /*f3d0*/  BSYNC B1 ;  /* 0x0000000000017941 */ /* 0x000fea0003800000 */
.L_x_298:
[----:B0----5:R-:W-:Y:S01]  /*f3e0*/  HADD2.F32 R5, -RZ, R3.H0_H0 ;  /* 0x20000003ff057230 */ /* 0x021fe20000004100 */
        /* <DEDUP_REMOVED lines=8> */
.L_x_301:
[----:B------:R-:W-:Y:S05]  /*f470*/  BSYNC B1 ;  /* 0x0000000000017941 */ /* 0x000fea0003800000 */
.L_x_300:
[----:B-----5:R-:W-:Y:S01]  /*f480*/  HADD2.F32 R5, -RZ, R3.H0_H0 ;  /* 0x20000003ff057230 */ /* 0x020fe20000004100 */
[----:B------:R-:W-:Y:S01]  /*f490*/  ISETP.GT.AND P2, PT, R0, 0x11, P1 ;  /* 0x000000110000780c */ /* 0x000fe20000f44270 */
[----:B0-----:R-:W-:Y:S01]  /*f4a0*/  @P3 IMAD.MOV.U32 R4, RZ, RZ, R158 ;  /* 0x000000ffff043224 */ /* 0x001fe200078e009e */
[----:B------:R-:W-:Y:S02]  /*f4b0*/  BSSY B1, `(.L_x_302) ;  /* 0x0000009000017945 */ /* 0x000fe40003800000 */
[----:B------:R-:W-:-:S04]  /*f4c0*/  FMUL R5, R5, R16 ;  /* 0x0000001005057220 */ /* 0x000fc80000400000 */
[----:B------:R-:W-:-:S05]  /*f4d0*/  FFMA R5, R34, R2, R5 ;  /* 0x0000000222057223 */ /* 0x000fca0000000005 */
[----:B------:R-:W-:-:S04]  /*f4e0*/  F2FP.F16.F32.PACK_AB R5, RZ, R5 ;  /* 0x00000005ff05723e */ /* 0x000fc800000000ff */
[----:B--2---:R-:W-:Y:S01]  /*f4f0*/  PRMT R10, R5, 0x7610, R10 ;  /* 0x00007610050a7816 */ /* 0x004fe2000000000a */
[----:B------:R-:W-:-:S05]  /*f500*/  @P3 IMAD.MOV.U32 R5, RZ, RZ, R159 ;  /* 0x000000ffff053224 */ /* 0x000fca00078e009f */
[----:B------:R0:W-:Y:S01]  /*f510*/  @P3 STG.E.U16 desc[UR40][R4.64+0x20], R10 ;  /* 0x0000200a04003986 */ /* 0x0001e2000c101528 */
[----:B------:R-:W-:Y:S05]  /*f520*/  @!P2 BRA `(.L_x_303) ;  /* 0x000000000004a947 */ /* 0x000fea0003800000 */
[----:B------:R2:W5:Y:S02]  /*f530*/  LDG.E.LTC128B.U16 R3, desc[UR40][R12.64+0x22] ;  /* 0x000022280c037981 */ /* 0x000564000c1e1520 */
.L_x_303:
[----:B------:R-:W-:Y:S05]  /*f540*/  BSYNC B1 ;  /* 0x0000000000017941 */ /* 0x000fea0003800000 */
.L_x_302:
[----:B0----5:R-:W-:Y:S01]  /*f550*/  HADD2.F32 R5, -RZ, R3.H0_H0 ;  /* 0x20000003ff057230 */ /* 0x021fe20000004100 */
[----:B------:R-:W-:Y:S01]  /*f560*/  ISETP.GT.AND P3, PT, R0, 0x18, P0 ;  /* 0x000000180000780c */ /* 0x000fe20000764270 */
[----:B------:R-:W-:Y:S03]  /*f570*/  BSSY B1, `(.L_x_304) ;  /* 0x000000a000017945 */ /* 0x000fe60003800000 */
[----:B------:R-:W-:Y:S01]  /*f580*/  FMUL R4, R5, R16 ;  /* 0x0000001005047220 */ /* 0x000fe20000400000 */
[----:B------:R-:W-:-:S03]  /*f590*/  @P2 IMAD.MOV.U32 R5, RZ, RZ, R159 ;  /* 0x000000ffff052224 */ /* 0x000fc600078e009f */
[----:B------:R-:W-:-:S05]  /*f5a0*/  FFMA R4, R35, R2, R4 ;  /* 0x0000000223047223 */ /* 0x000fca0000000004 */
[----:B------:R-:W-:-:S04]  /*f5b0*/  F2FP.F16.F32.PACK_AB R4, RZ, R4 ;  /* 0x00000004ff04723e */ /* 0x000fc800000000ff */
[----:B------:R-:W-:Y:S02]  /*f5c0*/  PRMT R10, R4, 0x7610, R10 ;  /* 0x00007610040a7816 */ /* 0x000fe4000000000a */
[----:B------:R-:W-:-:S05]  /*f5d0*/  @P2 MOV R4, R158 ;  /* 0x0000009e00042202 */ /* 0x000fca0000000f00 */
[----:B------:R0:W-:Y:S01]  /*f5e0*/  @P2 STG.E.U16 desc[UR40][R4.64+0x22], R10 ;  /* 0x0000220a04002986 */ /* 0x0001e2000c101528 */
[----:B------:R-:W-:Y:S05]  /*f5f0*/  @!P3 BRA `(.L_x_305) ;  /* 0x000000000004b947 */ /* 0x000fea0003800000 */
[----:B------:R0:W5:Y:S02]  /*f600*/  LDG.E.LTC128B.U16 R3, desc[UR40][R6.64+0x30] ;  /* 0x0000302806037981 */ /* 0x000164000c1e1520 */
.L_x_305:
[----:B------:R-:W-:Y:S05]  /*f610*/  BSYNC B1 ;  /* 0x0000000000017941 */ /* 0x000fea0003800000 */
.L_x_304:
        /* <DEDUP_REMOVED lines=9> */
.L_x_307:
[----:B------:R-:W-:Y:S05]  /*f6b0*/  BSYNC B1 ;  /* 0x0000000000017941 */ /* 0x000fea0003800000 */
.L_x_306:
        /* <DEDUP_REMOVED lines=9> */
.L_x_309:
[----:B------:R-:W-:Y:S05]  /*f750*/  BSYNC B1 ;  /* 0x0000000000017941 */ /* 0x000fea0003800000 */
.L_x_308:
[----:B-----5:R-:W-:Y:S01]  /*f760*/  HADD2.F32 R5, -RZ, R3.H0_H0 ;  /* 0x20000003ff057230 */ /* 0x020fe20000004100 */
[----:B------:R-:W-:Y:S01]  /*f770*/  ISETP.GT.AND P2, PT, R0, 0x19, P1 ;  /* 0x000000190000780c */ /* 0x000fe20000f44270 */
[----:B0-----:R-:W-:Y:S01]  /*f780*/  @P3 IMAD.MOV.U32 R4, RZ, RZ, R158 ;  /* 0x000000ffff043224 */ /* 0x001fe200078e009e */
[----:B------:R-:W-:Y:S02]  /*f790*/  BSSY B1, `(.L_x_310) ;  /* 0x0000009000017945 */ /* 0x000fe40003800000 */
[----:B------:R-:W-:-:S04]  /*f7a0*/  FMUL R5, R5, R16 ;  /* 0x0000001005057220 */ /* 0x000fc80000400000 */
[----:B------:R-:W-:-:S05]  /*f7b0*/  FFMA R5, R38, R2, R5 ;  /* 0x0000000226057223 */ /* 0x000fca0000000005 */
[----:B------:R-:W-:-:S04]  /*f7c0*/  F2FP.F16.F32.PACK_AB R5, RZ, R5 ;  /* 0x00000005ff05723e */ /* 0x000fc800000000ff */
[----:B------:R-:W-:Y:S02]  /*f7d0*/  PRMT R10, R5, 0x7610, R10 ;  /* 0x00007610050a7816 */ /* 0x000fe4000000000a */
[----:B------:R-:W-:-:S05]  /*f7e0*/  @P3 MOV R5, R159 ;  /* 0x0000009f00053202 */ /* 0x000fca0000000f00 */
[----:B------:R0:W-:Y:S01]  /*f7f0*/  @P3 STG.E.U16 desc[UR40][R4.64+0x30], R10 ;  /* 0x0000300a04003986 */ /* 0x0001e2000c101528 */
[----:B------:R-:W-:Y:S05]  /*f800*/  @!P2 BRA `(.L_x_311) ;  /* 0x000000000004a947 */ /* 0x000fea0003800000 */
[----:B------:R0:W5:Y:S02]  /*f810*/  LDG.E.LTC128B.U16 R3, desc[UR40][R12.64+0x32] ;  /* 0x000032280c037981 */ /* 0x000164000c1e1520 */
.L_x_311:
[----:B------:R-:W-:Y:S05]  /*f820*/  BSYNC B1 ;  /* 0x0000000000017941 */ /* 0x000fea0003800000 */
.L_x_310:
[----:B0----5:R-:W-:Y:S01]  /*f830*/  HADD2.F32 R5, -RZ, R3.H0_H0 ;  /* 0x20000003ff057230 */ /* 0x021fe20000004100 */
[----:B------:R-:W-:Y:S01]  /*f840*/  ISETP.GT.AND P3, PT, R0, 0x20, P0 ;  /* 0x000000200000780c */ /* 0x000fe20000764270 */
[----:B------:R-:W-:Y:S03]  /*f850*/  BSSY B1, `(.L_x_312) ;  /* 0x000000a000017945 */ /* 0x000fe60003800000 */
[----:B------:R-:W-:Y:S01]  /*f860*/  FMUL R4, R5, R16 ;  /* 0x0000001005047220 */ /* 0x000fe20000400000 */
[----:B------:R-:W-:-:S03]  /*f870*/  @P2 IMAD.MOV.U32 R5, RZ, RZ, R159 ;  /* 0x000000ffff052224 */ /* 0x000fc600078e009f */
[----:B------:R-:W-:-:S05]  /*f880*/  FFMA R4, R39, R2, R4 ;  /* 0x0000000227047223 */ /* 0x000fca0000000004 */
[----:B------:R-:W-:-:S04]  /*f890*/  F2FP.F16.F32.PACK_AB R4, RZ, R4 ;  /* 0x00000004ff04723e */ /* 0x000fc800000000ff */
[----:B------:R-:W-:Y:S01]  /*f8a0*/  PRMT R10, R4, 0x7610, R10 ;  /* 0x00007610040a7816 */ /* 0x000fe2000000000a */
[----:B------:R-:W-:-:S05]  /*f8b0*/  @P2 IMAD.MOV.U32 R4, RZ, RZ, R158 ;  /* 0x000000ffff042224 */ /* 0x000fca00078e009e */
[----:B------:R0:W-:Y:S01]  /*f8c0*/  @P2 STG.E.U16 desc[UR40][R4.64+0x32], R10 ;  /* 0x0000320a04002986 */ /* 0x0001e2000c101528 */
[----:B------:R-:W-:Y:S05]  /*f8d0*/  @!P3 BRA `(.L_x_313) ;  /* 0x000000000004b947 */ /* 0x000fea0003800000 */
[----:B------:R0:W5:Y:S02]  /*f8e0*/  LDG.E.LTC128B.U16 R3, desc[UR40][R6.64+0x40] ;  /* 0x0000402806037981 */ /* 0x000164000c1e1520 */
.L_x_313:
[----:B------:R-:W-:Y:S05]  /*f8f0*/  BSYNC B1 ;  /* 0x0000000000017941 */ /* 0x000fea0003800000 */
.L_x_312:
        /* <DEDUP_REMOVED lines=9> */
.L_x_315:
[----:B------:R-:W-:Y:S05]  /*f990*/  BSYNC B1 ;  /* 0x0000000000017941 */ /* 0x000fea0003800000 */
.L_x_314:
        /* <DEDUP_REMOVED lines=9> */
.L_x_317:
[----:B------:R-:W-:Y:S05]  /*fa30*/  BSYNC B1 ;  /* 0x0000000000017941 */ /* 0x000fea0003800000 */
.L_x_316:
[----:B-----5:R-:W-:Y:S01]  /*fa40*/  HADD2.F32 R5, -RZ, R3.H0_H0 ;  /* 0x20000003ff057230 */ /* 0x020fe20000004100 */
[----:B0-----:R-:W-:Y:S01]  /*fa50*/  @P3 MOV R4, R158 ;  /* 0x0000009e00043202 */ /* 0x001fe20000000f00 */
[----:B------:R-:W-:Y:S01]  /*fa60*/  BSSY B1, `(.L_x_318) ;  /* 0x000000a000017945 */ /* 0x000fe20003800000 */
[----:B------:R-:W-:Y:S02]  /*fa70*/  ISETP.GT.AND P2, PT, R0, 0x21, P1 ;  /* 0x000000210000780c */ /* 0x000fe40000f44270 */
[----:B------:R-:W-:-:S04]  /*fa80*/  FMUL R5, R5, R16 ;  /* 0x0000001005057220 */ /* 0x000fc80000400000 */
[----:B------:R-:W-:-:S05]  /*fa90*/  FFMA R5, R42, R2, R5 ;  /* 0x000000022a057223 */ /* 0x000fca0000000005 */
[----:B------:R-:W-:-:S04]  /*faa0*/  F2FP.F16.F32.PACK_AB R5, RZ, R5 ;  /* 0x00000005ff05723e */ /* 0x000fc800000000ff */
[----:B------:R-:W-:Y:S01]  /*fab0*/  PRMT R10, R5, 0x7610, R10 ;  /* 0x00007610050a7816 */ /* 0x000fe2000000000a */
[----:B------:R-:W-:-:S05]  /*fac0*/  @P3 IMAD.MOV.U32 R5, RZ, RZ, R159 ;  /* 0x000000ffff053224 */ /* 0x000fca00078e009f */
[----:B------:R0:W-:Y:S01]  /*fad0*/  @P3 STG.E.U16 desc[UR40][R4.64+0x40], R10 ;  /* 0x0000400a04003986 */ /* 0x0001e2000c101528 */
[----:B------:R-:W-:Y:S05]  /*fae0*/  @!P2 BRA `(.L_x_319) ;  /* 0x000000000004a947 */ /* 0x000fea0003800000 */
[----:B------:R0:W5:Y:S02]  /*faf0*/  LDG.E.LTC128B.U16 R3, desc[UR40][R12.64+0x42] ;  /* 0x000042280c037981 */ /* 0x000164000c1e1520 */
.L_x_319:
[----:B------:R-:W-:Y:S05]  /*fb00*/  BSYNC B1 ;  /* 0x0000000000017941 */ /* 0x000fea0003800000 */
.L_x_318:
[----:B0----5:R-:W-:Y:S01]  /*fb10*/  HADD2.F32 R5, -RZ, R3.H0_H0 ;  /* 0x20000003ff057230 */ /* 0x021fe20000004100 */
[----:B------:R-:W-:Y:S01]  /*fb20*/  ISETP.GT.AND P3, PT, R0, 0x28, P0 ;  /* 0x000000280000780c */ /* 0x000fe20000764270 */
[----:B------:R-:W-:Y:S03]  /*fb30*/  BSSY B1, `(.L_x_320) ;  /* 0x000000a000017945 */ /* 0x000fe60003800000 */
[----:B------:R-:W-:Y:S01]  /*fb40*/  FMUL R4, R5, R16 ;  /* 0x0000001005047220 */ /* 0x000fe20000400000 */
[----:B------:R-:W-:-:S03]  /*fb50*/  @P2 MOV R5, R159 ;  /* 0x0000009f00052202 */ /* 0x000fc60000000f00 */
[----:B------:R-:W-:-:S05]  /*fb60*/  FFMA R4, R43, R2, R4 ;  /* 0x000000022b047223 */ /* 0x000fca0000000004 */
[----:B------:R-:W-:-:S04]  /*fb70*/  F2FP.F16.F32.PACK_AB R4, RZ, R4 ;  /* 0x00000004ff04723e */ /* 0x000fc800000000ff */
[----:B------:R-:W-:Y:S01]  /*fb80*/  PRMT R10, R4, 0x7610, R10 ;  /* 0x00007610040a7816 */ /* 0x000fe2000000000a */
[----:B------:R-:W-:-:S05]  /*fb90*/  @P2 IMAD.MOV.U32 R4, RZ, RZ, R158 ;  /* 0x000000ffff042224 */ /* 0x000fca00078e009e */
[----:B------:R0:W-:Y:S01]  /*fba0*/  @P2 STG.E.U16 desc[UR40][R4.64+0x42], R10 ;  /* 0x0000420a04002986 */ /* 0x0001e2000c101528 */
[----:B------:R-:W-:Y:S05]  /*fbb0*/  @!P3 BRA `(.L_x_321) ;  /* 0x000000000004b947 */ /* 0x000fea0003800000 */
[----:B------:R0:W5:Y:S02]  /*fbc0*/  LDG.E.LTC128B.U16 R3, desc[UR40][R6.64+0x50] ;  /* 0x0000502806037981 */ /* 0x000164000c1e1520 */
.L_x_321:
[----:B------:R-:W-:Y:S05]  /*fbd0*/  BSYNC B1 ;  /* 0x0000000000017941 */ /* 0x000fea0003800000 */
.L_x_320:
        /* <DEDUP_REMOVED lines=9> */
.L_x_323:
[----:B------:R-:W-:Y:S05]  /*fc70*/  BSYNC B1 ;  /* 0x0000000000017941 */ /* 0x000fea0003800000 */
.L_x_322:
        /* <DEDUP_REMOVED lines=9> */
.L_x_325:
[----:B------:R-:W-:Y:S05]  /*fd10*/  BSYNC B1 ;  /* 0x0000000000017941 */ /* 0x000fea0003800000 */
.L_x_324:
[----:B-----5:R-:W-:Y:S01]  /*fd20*/  HADD2.F32 R5, -RZ, R3.H0_H0 ;  /* 0x20000003ff057230 */ /* 0x020fe20000004100 */
[----:B------:R-:W-:Y:S01]  /*fd30*/  ISETP.GT.AND P2, PT, R0, 0x29, P1 ;  /* 0x000000290000780c */ /* 0x000fe20000f44270 */
[----:B0-----:R-:W-:Y:S01]  /*fd40*/  @P3 IMAD.MOV.U32 R4, RZ, RZ, R158 ;  /* 0x000000ffff043224 */ /* 0x001fe200078e009e */
[----:B------:R-:W-:Y:S02]  /*fd50*/  BSSY B1, `(.L_x_326) ;  /* 0x0000009000017945 */ /* 0x000fe40003800000 */
        /* <DEDUP_REMOVED lines=8> */
.L_x_327:
[----:B------:R-:W-:Y:S05]  /*fde0*/  BSYNC B1 ;  /* 0x0000000000017941 */ /* 0x000fea0003800000 */
.L_x_326:
        /* <DEDUP_REMOVED lines=12> */
.L_x_329:
[----:B------:R-:W-:Y:S05]  /*feb0*/  BSYNC B1 ;  /* 0x0000000000017941 */ /* 0x000fea0003800000 */
.L_x_328:
        /* <DEDUP_REMOVED lines=9> */
.L_x_331:
[----:B------:R-:W-:Y:S05]  /*ff50*/  BSYNC B1 ;  /* 0x0000000000017941 */ /* 0x000fea0003800000 */
.L_x_330:
        /* <DEDUP_REMOVED lines=9> */
.L_x_333:
[----:B------:R-:W-:Y:S05]  /*fff0*/  BSYNC B1 ;  /* 0x0000000000017941 */ /* 0x000fea0003800000 */
.L_x_332:
        /* <DEDUP_REMOVED lines=12> */
.L_x_335:
[----:B------:R-:W-:Y:S05]  /*100c0*/  BSYNC B1 ;  /* 0x0000000000017941 */ /* 0x000fea0003800000 */
.L_x_334:
        /* <DEDUP_REMOVED lines=12> */
.L_x_337:
[----:B------:R-:W-:Y:S05]  /*10190*/  BSYNC B1 ;  /* 0x0000000000017941 */ /* 0x000fea0003800000 */
.L_x_336:
        /* <DEDUP_REMOVED lines=9> */
.L_x_339:
[----:B------:R-:W-:Y:S05]  /*10230*/  BSYNC B1 ;  /* 0x0000000000017941 */ /* 0x000fea0003800000 */
.L_x_338:
        /* <DEDUP_REMOVED lines=9> */
.L_x_341:
[----:B------:R-:W-:Y:S05]  /*102d0*/  BSYNC B1 ;  /* 0x0000000000017941 */ /* 0x000fea0003800000 */
.L_x_340:
        /* <DEDUP_REMOVED lines=12> */
.L_x_343:
[----:B------:R-:W-:Y:S05]  /*103a0*/  BSYNC B1 ;  /* 0x0000000000017941 */ /* 0x000fea0003800000 */
.L_x_342:
        /* <DEDUP_REMOVED lines=12> */
.L_x_345:
[----:B------:R-:W-:Y:S05]  /*10470*/  BSYNC B1 ;  /* 0x0000000000017941 */ /* 0x000fea0003800000 */
.L_x_344:
        /* <DEDUP_REMOVED lines=9> */
.L_x_347:
[----:B------:R-:W-:Y:S05]  /*10510*/  BSYNC B1 ;  /* 0x0000000000017941 */ /* 0x000fea0003800000 */
.L_x_346:
        /* <DEDUP_REMOVED lines=9> */
.L_x_349:
[----:B------:R-:W-:Y:S05]  /*105b0*/  BSYNC B1 ;  /* 0x0000000000017941 */ /* 0x000fea0003800000 */
.L_x_348:
        /* <DEDUP_REMOVED lines=12> */
.L_x_351:
[----:B------:R-:W-:Y:S05]  /*10680*/  BSYNC B1 ;  /* 0x0000000000017941 */ /* 0x000fea0003800000 */
.L_x_350:
        /* <DEDUP_REMOVED lines=12> */
.L_x_353:
[----:B------:R-:W-:Y:S05]  /*10750*/  BSYNC B1 ;  /* 0x0000000000017941 */ /* 0x000fea0003800000 */
.L_x_352:
        /* <DEDUP_REMOVED lines=9> */
.L_x_355:
[----:B------:R-:W-:Y:S05]  /*107f0*/  BSYNC B1 ;  /* 0x0000000000017941 */ /* 0x000fea0003800000 */
.L_x_354:
        /* <DEDUP_REMOVED lines=9> */
.L_x_357:
[----:B------:R-:W-:Y:S05]  /*10890*/  BSYNC B1 ;  /* 0x0000000000017941 */ /* 0x000fea0003800000 */
.L_x_356:
        /* <DEDUP_REMOVED lines=12> */
.L_x_359:
[----:B------:R-:W-:Y:S05]  /*10960*/  BSYNC B1 ;  /* 0x0000000000017941 */ /* 0x000fea0003800000 */
.L_x_358:
        /* <DEDUP_REMOVED lines=12> */
.L_x_361:
[----:B------:R-:W-:Y:S05]  /*10a30*/  BSYNC B1 ;  /* 0x0000000000017941 */ /* 0x000fea0003800000 */
.L_x_360:
        /* <DEDUP_REMOVED lines=9> */
.L_x_363:
[----:B------:R-:W-:Y:S05]  /*10ad0*/  BSYNC B1 ;  /* 0x0000000000017941 */ /* 0x000fea0003800000 */
.L_x_362:
        /* <DEDUP_REMOVED lines=9> */
.L_x_365:
[----:B------:R-:W-:Y:S05]  /*10b70*/  BSYNC B1 ;  /* 0x0000000000017941 */ /* 0x000fea0003800000 */
.L_x_364:
        /* <DEDUP_REMOVED lines=12> */
.L_x_367:
[----:B------:R-:W-:Y:S05]  /*10c40*/  BSYNC B1 ;  /* 0x0000000000017941 */ /* 0x000fea0003800000 */
.L_x_366:
        /* <DEDUP_REMOVED lines=12> */
.L_x_369:
[----:B------:R-:W-:Y:S05]  /*10d10*/  BSYNC B1 ;  /* 0x0000000000017941 */ /* 0x000fea0003800000 */
.L_x_368:
        /* <DEDUP_REMOVED lines=9> */
.L_x_371:
[----:B------:R-:W-:Y:S05]  /*10db0*/  BSYNC B1 ;  /* 0x0000000000017941 */ /* 0x000fea0003800000 */
.L_x_370:
        /* <DEDUP_REMOVED lines=9> */
.L_x_373:
[----:B------:R-:W-:Y:S05]  /*10e50*/  BSYNC B1 ;  /* 0x0000000000017941 */ /* 0x000fea0003800000 */
.L_x_372:
        /* <DEDUP_REMOVED lines=12> */
.L_x_375:
[----:B------:R-:W-:Y:S05]  /*10f20*/  BSYNC B1 ;  /* 0x0000000000017941 */ /* 0x000fea0003800000 */
.L_x_374:
        /* <DEDUP_REMOVED lines=12> */
.L_x_377:
[----:B------:R-:W-:Y:S05]  /*10ff0*/  BSYNC B1 ;  /* 0x0000000000017941 */ /* 0x000fea0003800000 */
.L_x_376:
        /* <DEDUP_REMOVED lines=9> */
.L_x_379:
[----:B------:R-:W-:Y:S05]  /*11090*/  BSYNC B1 ;  /* 0x0000000000017941 */ /* 0x000fea0003800000 */
.L_x_378:
        /* <DEDUP_REMOVED lines=9> */
.L_x_381:
[----:B------:R-:W-:Y:S05]  /*11130*/  BSYNC B1 ;  /* 0x0000000000017941 */ /* 0x000fea0003800000 */
.L_x_380:
        /* <DEDUP_REMOVED lines=12> */
.L_x_383:
[----:B------:R-:W-:Y:S05]  /*11200*/  BSYNC B1 ;  /* 0x0000000000017941 */ /* 0x000fea0003800000 */
.L_x_382:
        /* <DEDUP_REMOVED lines=12> */
.L_x_385:
[----:B------:R-:W-:Y:S05]  /*112d0*/  BSYNC B1 ;  /* 0x0000000000017941 */ /* 0x000fea0003800000 */
.L_x_384:
        /* <DEDUP_REMOVED lines=9> */
.L_x_387:
[----:B------:R-:W-:Y:S05]  /*11370*/  BSYNC B1 ;  /* 0x0000000000017941 */ /* 0x000fea0003800000 */
.L_x_386:
        /* <DEDUP_REMOVED lines=9> */
.L_x_389:
[----:B------:R-:W-:Y:S05]  /*11410*/  BSYNC B1 ;  /* 0x0000000000017941 */ /* 0x000fea0003800000 */
.L_x_388:
        /* <DEDUP_REMOVED lines=12> */
.L_x_391:
[----:B------:R-:W-:Y:S05]  /*114e0*/  BSYNC B1 ;  /* 0x0000000000017941 */ /* 0x000fea0003800000 */
.L_x_390:
        /* <DEDUP_REMOVED lines=12> */
.L_x_393:
[----:B------:R-:W-:Y:S05]  /*115b0*/  BSYNC B1 ;  /* 0x0000000000017941 */ /* 0x000fea0003800000 */
.L_x_392:
        /* <DEDUP_REMOVED lines=9> */
.L_x_395:
[----:B------:R-:W-:Y:S05]  /*11650*/  BSYNC B1 ;  /* 0x0000000000017941 */ /* 0x000fea0003800000 */
.L_x_394:
        /* <DEDUP_REMOVED lines=9> */
.L_x_397:
[----:B------:R-:W-:Y:S05]  /*116f0*/  BSYNC B1 ;  /* 0x0000000000017941 */ /* 0x000fea0003800000 */
.L_x_396:
        /* <DEDUP_REMOVED lines=12> */
.L_x_399:
[----:B------:R-:W-:Y:S05]  /*117c0*/  BSYNC B1 ;  /* 0x0000000000017941 */ /* 0x000fea0003800000 */
.L_x_398:
        /* <DEDUP_REMOVED lines=12> */
.L_x_401:
[----:B------:R-:W-:Y:S05]  /*11890*/  BSYNC B1 ;  /* 0x0000000000017941 */ /* 0x000fea0003800000 */
.L_x_400:
        /* <DEDUP_REMOVED lines=9> */
.L_x_403:
[----:B------:R-:W-:Y:S05]  /*11930*/  BSYNC B1 ;  /* 0x0000000000017941 */ /* 0x000fea0003800000 */
.L_x_402:
        /* <DEDUP_REMOVED lines=9> */
.L_x_405:
[----:B------:R-:W-:Y:S05]  /*119d0*/  BSYNC B1 ;  /* 0x0000000000017941 */ /* 0x000fea0003800000 */
.L_x_404:
        /* <DEDUP_REMOVED lines=12> */
.L_x_407:
[----:B------:R-:W-:Y:S05]  /*11aa0*/  BSYNC B1 ;  /* 0x0000000000017941 */ /* 0x000fea0003800000 */
.L_x_406:
        /* <DEDUP_REMOVED lines=12> */
.L_x_409:
[----:B------:R-:W-:Y:S05]  /*11b70*/  BSYNC B1 ;  /* 0x0000000000017941 */ /* 0x000fea0003800000 */
.L_x_408:
        /* <DEDUP_REMOVED lines=9> */
.L_x_411:
[----:B------:R-:W-:Y:S05]  /*11c10*/  BSYNC B1 ;  /* 0x0000000000017941 */ /* 0x000fea0003800000 */
.L_x_410:
        /* <DEDUP_REMOVED lines=9> */
.L_x_413:
[----:B------:R-:W-:Y:S05]  /*11cb0*/  BSYNC B1 ;  /* 0x0000000000017941 */ /* 0x000fea0003800000 */
.L_x_412:
        /* <DEDUP_REMOVED lines=12> */
.L_x_415:
[----:B------:R-:W-:Y:S05]  /*11d80*/  BSYNC B1 ;  /* 0x0000000000017941 */ /* 0x000fea0003800000 */
.L_x_414:
        /* <DEDUP_REMOVED lines=12> */
.L_x_417:
[----:B------:R-:W-:Y:S05]  /*11e50*/  BSYNC B1 ;  /* 0x0000000000017941 */ /* 0x000fea0003800000 */
.L_x_416:
        /* <DEDUP_REMOVED lines=9> */
.L_x_419:
[----:B------:R-:W-:Y:S05]  /*11ef0*/  BSYNC B1 ;  /* 0x0000000000017941 */ /* 0x000fea0003800000 */
.L_x_418:
        /* <DEDUP_REMOVED lines=9> */
.L_x_421:
[----:B------:R-:W-:Y:S05]  /*11f90*/  BSYNC B1 ;  /* 0x0000000000017941 */ /* 0x000fea0003800000 */
.L_x_420:
        /* <DEDUP_REMOVED lines=12> */
.L_x_423:
[----:B------:R-:W-:Y:S05]  /*12060*/  BSYNC B1 ;  /* 0x0000000000017941 */ /* 0x000fea0003800000 */
.L_x_422:
        /* <DEDUP_REMOVED lines=12> */
.L_x_425:
[----:B------:R-:W-:Y:S05]  /*12130*/  BSYNC B1 ;  /* 0x0000000000017941 */ /* 0x000fea0003800000 */
.L_x_424:
        /* <DEDUP_REMOVED lines=9> */
.L_x_427:
[----:B------:R-:W-:Y:S05]  /*121d0*/  BSYNC B1 ;  /* 0x0000000000017941 */ /* 0x000fea0003800000 */
.L_x_426:
        /* <DEDUP_REMOVED lines=9> */
.L_x_429:
[----:B------:R-:W-:Y:S05]  /*12270*/  BSYNC B1 ;  /* 0x0000000000017941 */ /* 0x000fea0003800000 */
.L_x_428:
        /* <DEDUP_REMOVED lines=12> */
.L_x_431:
[----:B------:R-:W-:Y:S05]  /*12340*/  BSYNC B1 ;  /* 0x0000000000017941 */ /* 0x000fea0003800000 */
.L_x_430:
        /* <DEDUP_REMOVED lines=12> */
.L_x_433:
[----:B------:R-:W-:Y:S05]  /*12410*/  BSYNC B1 ;  /* 0x0000000000017941 */ /* 0x000fea0003800000 */
.L_x_432:
        /* <DEDUP_REMOVED lines=9> */
.L_x_435:
[----:B------:R-:W-:Y:S05]  /*124b0*/  BSYNC B1 ;  /* 0x0000000000017941 */ /* 0x000fea0003800000 */
.L_x_434:
        /* <DEDUP_REMOVED lines=9> */
.L_x_437:
[----:B------:R-:W-:Y:S05]  /*12550*/  BSYNC B1 ;  /* 0x0000000000017941 */ /* 0x000fea0003800000 */
.L_x_436:
        /* <DEDUP_REMOVED lines=12> */
.L_x_439:
[----:B------:R-:W-:Y:S05]  /*12620*/  BSYNC B1 ;  /* 0x0000000000017941 */ /* 0x000fea0003800000 */
.L_x_438:
        /* <DEDUP_REMOVED lines=12> */
.L_x_441:
[----:B------:R-:W-:Y:S05]  /*126f0*/  BSYNC B1 ;  /* 0x0000000000017941 */ /* 0x000fea0003800000 */
.L_x_440:
        /* <DEDUP_REMOVED lines=9> */
.L_x_443:
[----:B------:R-:W-:Y:S05]  /*12790*/  BSYNC B1 ;  /* 0x0000000000017941 */ /* 0x000fea0003800000 */
.L_x_442:
        /* <DEDUP_REMOVED lines=9> */
.L_x_445:
[----:B------:R-:W-:Y:S05]  /*12830*/  BSYNC B1 ;  /* 0x0000000000017941 */ /* 0x000fea0003800000 */
.L_x_444:
        /* <DEDUP_REMOVED lines=12> */
.L_x_447:
[----:B------:R-:W-:Y:S05]  /*12900*/  BSYNC B1 ;  /* 0x0000000000017941 */ /* 0x000fea0003800000 */
.L_x_446:
        /* <DEDUP_REMOVED lines=12> */
.L_x_449:
[----:B------:R-:W-:Y:S05]  /*129d0*/  BSYNC B1 ;  /* 0x0000000000017941 */ /* 0x000fea0003800000 */
.L_x_448:
        /* <DEDUP_REMOVED lines=9> */
.L_x_451:
[----:B------:R-:W-:Y:S05]  /*12a70*/  BSYNC B1 ;  /* 0x0000000000017941 */ /* 0x000fea0003800000 */
.L_x_450:
        /* <DEDUP_REMOVED lines=9> */
.L_x_453:
[----:B------:R-:W-:Y:S05]  /*12b10*/  BSYNC B1 ;  /* 0x0000000000017941 */ /* 0x000fea0003800000 */
.L_x_452:
        /* <DEDUP_REMOVED lines=12> */
.L_x_455:
[----:B------:R-:W-:Y:S05]  /*12be0*/  BSYNC B1 ;  /* 0x0000000000017941 */ /* 0x000fea0003800000 */
.L_x_454:
        /* <DEDUP_REMOVED lines=12> */
.L_x_457:
[----:B------:R-:W-:Y:S05]  /*12cb0*/  BSYNC B1 ;  /* 0x0000000000017941 */ /* 0x000fea0003800000 */
.L_x_456:
        /* <DEDUP_REMOVED lines=9> */
.L_x_459:
[----:B------:R-:W-:Y:S05]  /*12d50*/  BSYNC B1 ;  /* 0x0000000000017941 */ /* 0x000fea0003800000 */
.L_x_458:
        /* <DEDUP_REMOVED lines=9> */
.L_x_461:
[----:B------:R-:W-:Y:S05]  /*12df0*/  BSYNC B1 ;  /* 0x0000000000017941 */ /* 0x000fea0003800000 */
.L_x_460:
        /* <DEDUP_REMOVED lines=12> */
.L_x_463:
[----:B------:R-:W-:Y:S05]  /*12ec0*/  BSYNC B1 ;  /* 0x0000000000017941 */ /* 0x000fea0003800000 */
.L_x_462:
        /* <DEDUP_REMOVED lines=12> */
.L_x_465:
[----:B------:R-:W-:Y:S05]  /*12f90*/  BSYNC B1 ;  /* 0x0000000000017941 */ /* 0x000fea0003800000 */
.L_x_464:
        /* <DEDUP_REMOVED lines=9> */
.L_x_467:
[----:B------:R-:W-:Y:S05]  /*13030*/  BSYNC B1 ;  /* 0x0000000000017941 */ /* 0x000fea0003800000 */
.L_x_466:
        /* <DEDUP_REMOVED lines=9> */
.L_x_469:
[----:B------:R-:W-:Y:S05]  /*130d0*/  BSYNC B1 ;  /* 0x0000000000017941 */ /* 0x000fea0003800000 */
.L_x_468:
        /* <DEDUP_REMOVED lines=12> */
.L_x_471:
[----:B------:R-:W-:Y:S05]  /*131a0*/  BSYNC B1 ;  /* 0x0000000000017941 */ /* 0x000fea0003800000 */
.L_x_470:
        /* <DEDUP_REMOVED lines=12> */
.L_x_473:
[----:B------:R-:W-:Y:S05]  /*13270*/  BSYNC B1 ;  /* 0x0000000000017941 */ /* 0x000fea0003800000 */
.L_x_472:
        /* <DEDUP_REMOVED lines=9> */
.L_x_475:
[----:B------:R-:W-:Y:S05]  /*13310*/  BSYNC B1 ;  /* 0x0000000000017941 */ /* 0x000fea0003800000 */
.L_x_474:
        /* <DEDUP_REMOVED lines=9> */
.L_x_477:
[----:B------:R-:W-:Y:S05]  /*133b0*/  BSYNC B1 ;  /* 0x0000000000017941 */ /* 0x000fea0003800000 */
.L_x_476:
        /* <DEDUP_REMOVED lines=12> */
.L_x_479:
[----:B------:R-:W-:Y:S05]  /*13480*/  BSYNC B1 ;  /* 0x0000000000017941 */ /* 0x000fea0003800000 */
.L_x_478:
        /* <DEDUP_REMOVED lines=12> */
.L_x_481:
[----:B------:R-:W-:Y:S05]  /*13550*/  BSYNC B1 ;  /* 0x0000000000017941 */ /* 0x000fea0003800000 */
.L_x_480:
        /* <DEDUP_REMOVED lines=9> */
.L_x_483:
[----:B------:R-:W-:Y:S05]  /*135f0*/  BSYNC B1 ;  /* 0x0000000000017941 */ /* 0x000fea0003800000 */
.L_x_482:
        /* <DEDUP_REMOVED lines=9> */
.L_x_485:
[----:B------:R-:W-:Y:S05]  /*13690*/  BSYNC B1 ;  /* 0x0000000000017941 */ /* 0x000fea0003800000 */
.L_x_484:
        /* <DEDUP_REMOVED lines=12> */
.L_x_487:
[----:B------:R-:W-:Y:S05]  /*13760*/  BSYNC B1 ;  /* 0x0000000000017941 */ /* 0x000fea0003800000 */
.L_x_486:
        /* <DEDUP_REMOVED lines=12> */
.L_x_489:
[----:B------:R-:W-:Y:S05]  /*13830*/  BSYNC B1 ;  /* 0x0000000000017941 */ /* 0x000fea0003800000 */
.L_x_488:
        /* <DEDUP_REMOVED lines=9> */
.L_x_491:
[----:B------:R-:W-:Y:S05]  /*138d0*/  BSYNC B1 ;  /* 0x0000000000017941 */ /* 0x000fea0003800000 */
.L_x_490:
        /* <DEDUP_REMOVED lines=9> */
.L_x_493:
[----:B------:R-:W-:Y:S05]  /*13970*/  BSYNC B1 ;  /* 0x0000000000017941 */ /* 0x000fea0003800000 */
.L_x_492:
        /* <DEDUP_REMOVED lines=12> */
.L_x_495:
[----:B------:R-:W-:Y:S05]  /*13a40*/  BSYNC B1 ;  /* 0x0000000000017941 */ /* 0x000fea0003800000 */
.L_x_494:
        /* <DEDUP_REMOVED lines=12> */
.L_x_497:
[----:B------:R-:W-:Y:S05]  /*13b10*/  BSYNC B1 ;  /* 0x0000000000017941 */ /* 0x000fea0003800000 */
.L_x_496:
        /* <DEDUP_REMOVED lines=9> */
.L_x_499:
[----:B------:R-:W-:Y:S05]  /*13bb0*/  BSYNC B1 ;  /* 0x0000000000017941 */ /* 0x000fea0003800000 */
.L_x_498:
        /* <DEDUP_REMOVED lines=9> */
.L_x_501:
[----:B------:R-:W-:Y:S05]  /*13c50*/  BSYNC B1 ;  /* 0x0000000000017941 */ /* 0x000fea0003800000 */
.L_x_500:
        /* <DEDUP_REMOVED lines=12> */
.L_x_503:
[----:B------:R-:W-:Y:S05]  /*13d20*/  BSYNC B1 ;  /* 0x0000000000017941 */ /* 0x000fea0003800000 */
.L_x_502:
        /* <DEDUP_REMOVED lines=12> */
.L_x_505:
[----:B------:R-:W-:Y:S05]  /*13df0*/  BSYNC B1 ;  /* 0x0000000000017941 */ /* 0x000fea0003800000 */
.L_x_504:
        /* <DEDUP_REMOVED lines=9> */
.L_x_507:
[----:B------:R-:W-:Y:S05]  /*13e90*/  BSYNC B1 ;  /* 0x0000000000017941 */ /* 0x000fea0003800000 */
.L_x_506:
        /* <DEDUP_REMOVED lines=9> */
.L_x_509:
[----:B------:R-:W-:Y:S05]  /*13f30*/  BSYNC B1 ;  /* 0x0000000000017941 */ /* 0x000fea0003800000 */
.L_x_508:
        /* <DEDUP_REMOVED lines=12> */
.L_x_511:
[----:B------:R-:W-:Y:S05]  /*14000*/  BSYNC B1 ;  /* 0x0000000000017941 */ /* 0x000fea0003800000 */
.L_x_510:
        /* <DEDUP_REMOVED lines=12> */
.L_x_513:
[----:B------:R-:W-:Y:S05]  /*140d0*/  BSYNC B1 ;  /* 0x0000000000017941 */ /* 0x000fea0003800000 */
.L_x_512:
        /* <DEDUP_REMOVED lines=9> */
.L_x_515:
[----:B------:R-:W-:Y:S05]  /*14170*/  BSYNC B1 ;  /* 0x0000000000017941 */ /* 0x000fea0003800000 */
.L_x_514:
        /* <DEDUP_REMOVED lines=9> */
.L_x_517:
[----:B------:R-:W-:Y:S05]  /*14210*/  BSYNC B1 ;  /* 0x0000000000017941 */ /* 0x000fea0003800000 */
.L_x_516:
        /* <DEDUP_REMOVED lines=12> */
.L_x_519:
[----:B------:R-:W-:Y:S05]  /*142e0*/  BSYNC B1 ;  /* 0x0000000000017941 */ /* 0x000fea0003800000 */
.L_x_518:
        /* <DEDUP_REMOVED lines=12> */
.L_x_521:
[----:B------:R-:W-:Y:S05]  /*143b0*/  BSYNC B1 ;  /* 0x0000000000017941 */ /* 0x000fea0003800000 */
.L_x_520:
        /* <DEDUP_REMOVED lines=9> */
.L_x_523:
[----:B------:R-:W-:Y:S05]  /*14450*/  BSYNC B1 ;  /* 0x0000000000017941 */ /* 0x000fea0003800000 */
.L_x_522:
        /* <DEDUP_REMOVED lines=9> */
.L_x_525:
[----:B------:R-:W-:Y:S05]  /*144f0*/  BSYNC B1 ;  /* 0x0000000000017941 */ /* 0x000fea0003800000 */
.L_x_524:
        /* <DEDUP_REMOVED lines=12> */
.L_x_527:
[----:B------:R-:W-:Y:S05]  /*145c0*/  BSYNC B1 ;  /* 0x0000000000017941 */ /* 0x000fea0003800000 */
.L_x_526:
        /* <DEDUP_REMOVED lines=12> */
.L_x_529:
[----:B------:R-:W-:Y:S05]  /*14690*/  BSYNC B1 ;  /* 0x0000000000017941 */ /* 0x000fea0003800000 */
.L_x_528:
        /* <DEDUP_REMOVED lines=9> */
.L_x_531:
[----:B------:R-:W-:Y:S05]  /*14730*/  BSYNC B1 ;  /* 0x0000000000017941 */ /* 0x000fea0003800000 */
.L_x_530:
        /* <DEDUP_REMOVED lines=9> */
.L_x_533:
[----:B------:R-:W-:Y:S05]  /*147d0*/  BSYNC B1 ;  /* 0x0000000000017941 */ /* 0x000fea0003800000 */
.L_x_532:
[----:B-----5:R-:W-:Y:S01]  /*147e0*/  HADD2.F32 R5, -RZ, R3.H0_H0 ;  /* 0x20000003ff057230 */ /* 0x020fe20000004100 */
[----:B0-----:R-:W-:Y:S01]  /*147f0*/  @P2 MOV R4, R158 ;  /* 0x0000009e00042202 */ /* 0x001fe20000000f00 */
[----:B------:R-:W-:Y:S01]  /*14800*/  BSSY B1, `(.L_x_534) ;  /* 0x000000a000017945 */ /* 0x000fe20003800000 */
[----:B------:R-:W-:Y:S02]  /*14810*/  ISETP.GT.AND P1, PT, R0, 0xf9, P1 ;  /* 0x000000f90000780c */ /* 0x000fe40000f24270 */
[----:B------:R-:W-:-:S04]  /*14820*/  FMUL R5, R5, R16 ;  /* 0x0000001005057220 */ /* 0x000fc80000400000 */
[----:B------:R-:W-:-:S05]  /*14830*/  FFMA R5, R150, R2, R5 ;  /* 0x0000000296057223 */ /* 0x000fca0000000005 */
[----:B------:R-:W-:-:S04]  /*14840*/  F2FP.F16.F32.PACK_AB R5, RZ, R5 ;  /* 0x00000005ff05723e */ /* 0x000fc800000000ff */
[----:B-1--4-:R-:W-:Y:S01]  /*14850*/  PRMT R6, R5, 0x7610, R6 ;  /* 0x0000761005067816 */ /* 0x012fe20000000006 */
[----:B------:R-:W-:-:S05]  /*14860*/  @P2 IMAD.MOV.U32 R5, RZ, RZ, R159 ;  /* 0x000000ffff052224 */ /* 0x000fca00078e009f */
[----:B------:R0:W-:Y:S01]  /*14870*/  @P2 STG.E.U16 desc[UR40][R4.64+0x1f0], R6 ;  /* 0x0001f00604002986 */ /* 0x0001e2000c101528 */
[----:B------:R-:W-:Y:S05]  /*14880*/  @!P1 BRA `(.L_x_535) ;  /* 0x0000000000049947 */ /* 0x000fea0003800000 */
[----:B------:R1:W5:Y:S02]  /*14890*/  LDG.E.LTC128B.U16 R3, desc[UR40][R12.64+0x1f2] ;  /* 0x0001f2280c037981 */ /* 0x000364000c1e1520 */
.L_x_535:
[----:B------:R-:W-:Y:S05]  /*148a0*/  BSYNC B1 ;  /* 0x0000000000017941 */ /* 0x000fea0003800000 */
.L_x_534:
[----:B------:R-:W-:Y:S05]  /*148b0*/  @!P1 BRA `(.L_x_536) ;  /* 0x0000004c00b09947 */ /* 0x000fea0003800000 */
[----:B-----5:R-:W-:-:S05]  /*148c0*/  HADD2.F32 R3, -RZ, R3.H0_H0 ;  /* 0x20000003ff037230 */ /* 0x020fca0000004100 */
[----:B------:R-:W-:-:S04]  /*148d0*/  FMUL R0, R3, R16 ;  /* 0x0000001003007220 */ /* 0x000fc80000400000 */
[----:B------:R-:W-:-:S05]  /*148e0*/  FFMA R0, R151, R2, R0 ;  /* 0x0000000297007223 */ /* 0x000fca0000000000 */
[----:B------:R-:W-:-:S05]  /*148f0*/  F2FP.F16.F32.PACK_AB R0, RZ, R0 ;  /* 0x00000000ff00723e */ /* 0x000fca00000000ff */
[----:B------:R4:W-:Y:S01]  /*14900*/  STG.E.U16 desc[UR40][R158.64+0x1f2], R0 ;  /* 0x0001f2009e007986 */ /* 0x0009e2000c101528 */
[----:B------:R-:W-:Y:S05]  /*14910*/  BRA `(.L_x_536) ;  /* 0x0000004c00987947 */ /* 0x000fea0003800000 */
.L_x_29:
[----:B------:R-:W2:Y:S01]  /*14920*/  LDL.LU R3, [R1] ;  /* 0x0000000001037983 */ /* 0x000ea20000300800 */
[----:B------:R-:W-:-:S03]  /*14930*/  ULDC.64 UR4, c[0x0][0x5c0] ;  /* 0x0001700000047ab9 */ /* 0x000fc60000000a00 */
[----:B------:R-:W3:Y:S04]  /*14940*/  LDL.LU R9, [R1+0x60] ;  /* 0x0000600001097983 */ /* 0x000ee80000300800 */
[----:B------:R-:W4:Y:S04]  /*14950*/  LDL.LU R11, [R1+0x8c] ;  /* 0x00008c00010b7983 */ /* 0x000f280000300800 */
[----:B------:R-:W5:Y:S04]  /*14960*/  LDL.LU R235, [R1+0x9c] ;  /* 0x00009c0001eb7983 */ /* 0x000f680000300800 */
        /* <DEDUP_REMOVED lines=75> */
[----:B------:R-:W5:Y:S01]  /*14e20*/  LDL.LU R158, [R1+0x1cc] ;  /* 0x0001cc00019e7983 */ /* 0x000f620000300800 */
[----:B--2---:R-:W-:-:S03]  /*14e30*/  FMUL R3, R3, R2 ;  /* 0x0000000203037220 */ /* 0x004fc60000400000 */
[----:B------:R-:W2:Y:S01]  /*14e40*/  LDL.LU R157, [R1+0x1d0] ;  /* 0x0001d000019d7983 */ /* 0x000ea20000300800 */
[----:B------:R-:W-:-:S03]  /*14e50*/  LEA R4, P0, R6, UR4, 0x1 ;  /* 0x0000000406047c11 */ /* 0x000fc6000f8008ff */
[----:B------:R-:W2:Y:S04]  /*14e60*/  LDL.LU R156, [R1+0x1d4] ;  /* 0x0001d400019c7983 */ /* 0x000ea80000300800 */
[----:B------:R-:W2:Y:S04]  /*14e70*/  LDL.LU R155, [R1+0x1d8] ;  /* 0x0001d800019b7983 */ /* 0x000ea80000300800 */
[----:B------:R-:W2:Y:S04]  /*14e80*/  LDL.LU R154, [R1+0x1dc] ;  /* 0x0001dc00019a7983 */ /* 0x000ea80000300800 */
[----:B------:R-:W2:Y:S01]  /*14e90*/  LDL.LU R153, [R1+0x1e0] ;  /* 0x0001e00001997983 */ /* 0x000ea20000300800 */
[----:B------:R-:W-:-:S03]  /*14ea0*/  LEA.HI.X R5, R6, UR5, R10, 0x1, P0 ;  /* 0x0000000506057c11 */ /* 0x000fc600080f0c0a */
[----:B------:R-:W2:Y:S01]  /*14eb0*/  LDL.LU R152, [R1+0x1e4] ;  /* 0x0001e40001987983 */ /* 0x000ea20000300800 */
[----:B------:R-:W-:-:S03]  /*14ec0*/  F2FP.F16.F32.PACK_AB R3, RZ, R3 ;  /* 0x00000003ff03723e */ /* 0x000fc600000000ff */
[----:B------:R-:W2:Y:S04]  /*14ed0*/  LDL.LU R23, [R1+0x1e8] ;  /* 0x0001e80001177983 */ /* 0x000ea80000300800 */
[----:B------:R-:W2:Y:S04]  /*14ee0*/  LDL.LU R22, [R1+0x1ec] ;  /* 0x0001ec0001167983 */ /* 0x000ea80000300800 */
[----:B------:R-:W2:Y:S04]  /*14ef0*/  LDL.LU R21, [R1+0x1f0] ;  /* 0x0001f00001157983 */ /* 0x000ea80000300800 */
[----:B------:R-:W2:Y:S04]  /*14f00*/  LDL.LU R20, [R1+0x1f4] ;  /* 0x0001f40001147983 */ /* 0x000ea80000300800 */
[----:B------:R-:W2:Y:S04]  /*14f10*/  LDL.LU R19, [R1+0x1f8] ;  /* 0x0001f80001137983 */ /* 0x000ea80000300800 */
[----:B------:R-:W2:Y:S04]  /*14f20*/  LDL.LU R18, [R1+0x1fc] ;  /* 0x0001fc0001127983 */ /* 0x000ea80000300800 */
[----:B------:R-:W3:Y:S04]  /*14f30*/  LDL.LU R7, [R1+0x8] ;  /* 0x0000080001077983 */ /* 0x000ee80000300800 */
[----:B------:R-:W4:Y:S04]  /*14f40*/  LDL.LU R6, [R1+0xc] ;  /* 0x00000c0001067983 */ /* 0x000f280000300800 */
[----:B------:R0:W-:Y:S04]  /*14f50*/  @P1 STG.E.U16 desc[UR40][R4.64], R3 ;  /* 0x0000000304001986 */ /* 0x0001e8000c101528 */
[----:B0-----:R-:W5:Y:S01]  /*14f60*/  LDL.LU R3, [R1+0x4] ;  /* 0x0000040001037983 */ /* 0x001f620000300800 */
[----:B------:R-:W-:Y:S01]  /*14f70*/  ISETP.GT.AND P0, PT, R0, 0x1, P3 ;  /* 0x000000010000780c */ /* 0x000fe20001f04270 */
[----:B------:R-:W-:Y:S01]  /*14f80*/  USHF.L.U32 UR5, UR8, 0x4, URZ ;  /* 0x0000000408057899 */ /* 0x000fe2000800063f */
[----:B------:R-:W-:Y:S01]  /*14f90*/  ISETP.GT.AND P2, PT, R17, 0x8, PT ;  /* 0x000000081100780c */ /* 0x000fe20003f44270 */
[----:B------:R-:W-:Y:S01]  /*14fa0*/  USHF.L.U64.HI UR4, UR8, 0x4, UR9 ;  /* 0x0000000408047899 */ /* 0x000fe20008010209 */
[----:B---3--:R-:W-:-:S05]  /*14fb0*/  FMUL R7, R7, R2 ;  /* 0x0000000207077220 */ /* 0x008fca0000400000 */
[----:B------:R-:W-:-:S04]  /*14fc0*/  F2FP.F16.F32.PACK_AB R7, RZ, R7 ;  /* 0x00000007ff07723e */ /* 0x000fc800000000ff */
[----:B------:R-:W-:Y:S01]  /*14fd0*/  PRMT R8, R7, 0x7610, R8 ;  /* 0x0000761007087816 */ /* 0x000fe20000000008 */
[----:B-----5:R-:W-:-:S05]  /*14fe0*/  FMUL R3, R3, R2 ;  /* 0x0000000203037220 */ /* 0x020fca0000400000 */
[----:B------:R-:W-:-:S05]  /*14ff0*/  F2FP.F16.F32.PACK_AB R3, RZ, R3 ;  /* 0x00000003ff03723e */ /* 0x000fca00000000ff */
[----:B------:R4:W-:Y:S01]  /*15000*/  @P0 STG.E.U16 desc[UR40][R4.64+0x2], R3 ;  /* 0x0000020304000986 */ /* 0x0009e2000c101528 */
[----:B------:R-:W-:Y:S01]  /*15010*/  ISETP.GT.AND P0, PT, R0, RZ, P2 ;  /* 0x000000ff0000720c */ /* 0x000fe20001704270 */
[----:B----4-:R-:W-:Y:S01]  /*15020*/  FMUL R3, R6, R2 ;  /* 0x0000000206037220 */ /* 0x010fe20000400000 */
[----:B------:R-:W-:-:S04]  /*15030*/  IADD3 R6, P1, R4, UR5, RZ ;  /* 0x0000000504067c10 */ /* 0x000fc8000ff3e0ff */
[----:B------:R-:W-:Y:S02]  /*15040*/  IADD3.X R7, R5, UR4, RZ, P1, !PT ;  /* 0x0000000405077c10 */ /* 0x000fe40008ffe4ff */
[----:B------:R-:W-:-:S05]  /*15050*/  F2FP.F16.F32.PACK_AB R3, RZ, R3 ;  /* 0x00000003ff03723e */ /* 0x000fca00000000ff */
[----:B------:R0:W-:Y:S01]  /*15060*/  @P0 STG.E.U16 desc[UR40][R6.64], R8 ;  /* 0x0000000806000986 */ /* 0x0001e2000c101528 */
[----:B------:R-:W-:-:S03]  /*15070*/  ISETP.GT.AND P0, PT, R0, 0x1, P2 ;  /* 0x000000010000780c */ /* 0x000fc60001704270 */
[----:B0-----:R-:W3:Y:S10]  /*15080*/  LDL.LU R8, [R1+0x50] ;  /* 0x0000500001087983 */ /* 0x001ef40000300800 */
[----:B------:R0:W-:Y:S04]  /*15090*/  @P0 STG.E.U16 desc[UR40][R6.64+0x2], R3 ;  /* 0x0000020306000986 */ /* 0x0001e8000c101528 */
[----:B0-----:R-:W4:Y:S01]  /*150a0*/  LDL.LU R3, [R1+0x10] ;  /* 0x0000100001037983 */ /* 0x001f220000300800 */
[----:B------:R-:W-:Y:S01]  /*150b0*/  ISETP.GT.AND P0, PT, R0, 0x8, P3 ;  /* 0x000000080000780c */ /* 0x000fe20001f04270 */
[----:B----4-:R-:W-:-:S05]  /*150c0*/  FMUL R3, R3, R2 ;  /* 0x0000000203037220 */ /* 0x010fca0000400000 */
[----:B------:R-:W-:-:S07]  /*150d0*/  F2FP.F16.F32.PACK_AB R3, RZ, R3 ;  /* 0x00000003ff03723e */ /* 0x000fce00000000ff */
        /* <DEDUP_REMOVED lines=73> */
[----:B---3--:R-:W-:-:S05]  /*15570*/  FMUL R8, R8, R2 ;  /* 0x0000000208087220 */ /* 0x008fca0000400000 */
[----:B------:R-:W-:Y:S01]  /*15580*/  F2FP.F16.F32.PACK_AB R8, RZ, R8 ;  /* 0x00000008ff08723e */ /* 0x000fe200000000ff */
[----:B----4-:R-:W-:-:S05]  /*15590*/  FMUL R3, R3, R2 ;  /* 0x0000000203037220 */ /* 0x010fca0000400000 */
[----:B------:R-:W-:-:S05]  /*155a0*/  F2FP.F16.F32.PACK_AB R3, RZ, R3 ;  /* 0x00000003ff03723e */ /* 0x000fca00000000ff */
[----:B------:R0:W-:Y:S01]  /*155b0*/  @P0 STG.E.U16 desc[UR40][R6.64+0x42], R3 ;  /* 0x0000420306000986 */ /* 0x0001e2000c101528 */
[----:B------:R-:W-:-:S03]  /*155c0*/  ISETP.GT.AND P0, PT, R0, 0x28, P3 ;  /* 0x000000280000780c */ /* 0x000fc60001f04270 */
[----:B0-----:R-:W3:Y:S01]  /*155d0*/  LDL.LU R3, [R1+0x54] ;  /* 0x0000540001037983 */ /* 0x001ee20000300800 */
[----:B------:R-:W-:-:S09]  /*155e0*/  ISETP.GT.AND P1, PT, R0, 0x29, P3 ;  /* 0x000000290000780c */ /* 0x000fd20001f24270 */
[----:B------:R0:W-:Y:S04]  /*155f0*/  @P0 STG.E.U16 desc[UR40][R4.64+0x50], R8 ;  /* 0x0000500804000986 */ /* 0x0001e8000c101528 */
[----:B0-----:R-:W4:Y:S01]  /*15600*/  LDL.LU R8, [R1+0x58] ;  /* 0x0000580001087983 */ /* 0x001f220000300800 */
[----:B---3--:R-:W-:-:S05]  /*15610*/  FMUL R3, R3, R2 ;  /* 0x0000000203037220 */ /* 0x008fca0000400000 */
[----:B------:R-:W-:-:S05]  /*15620*/  F2FP.F16.F32.PACK_AB R3, RZ, R3 ;  /* 0x00000003ff03723e */ /* 0x000fca00000000ff */
[----:B------:R0:W-:Y:S01]  /*15630*/  @P1 STG.E.U16 desc[UR40][R4.64+0x52], R3 ;  /* 0x0000520304001986 */ /* 0x0001e2000c101528 */
[----:B----4-:R-:W-:-:S05]  /*15640*/  FMUL R8, R8, R2 ;  /* 0x0000000208087220 */ /* 0x010fca0000400000 */
[----:B------:R-:W-:Y:S01]  /*15650*/  F2FP.F16.F32.PACK_AB R8, RZ, R8 ;  /* 0x00000008ff08723e */ /* 0x000fe200000000ff */
[----:B0-----:R-:W3:Y:S03]  /*15660*/  LDL.LU R3, [R1+0x5c] ;  /* 0x00005c0001037983 */ /* 0x001ee60000300800 */
[----:B------:R-:W-:Y:S02]  /*15670*/  PRMT R10, R8, 0x7610, R10 ;  /* 0x00007610080a7816 */ /* 0x000fe4000000000a */
[----:B------:R-:W4:Y:S01]  /*15680*/  LDL.LU R8, [R1+0x64] ;  /* 0x0000640001087983 */ /* 0x000f220000300800 */
[C---:B------:R-:W-:Y:S02]  /*15690*/  ISETP.GT.AND P1, PT, R0.reuse, 0x28, P2 ;  /* 0x000000280000780c */ /* 0x040fe40001724270 */
[C---:B------:R-:W-:Y:S02]  /*156a0*/  ISETP.GT.AND P4, PT, R0.reuse, 0x29, P2 ;  /* 0x000000290000780c */ /* 0x040fe40001784270 */
[C---:B------:R-:W-:Y:S01]  /*156b0*/  ISETP.GT.AND P5, PT, R0.reuse, 0x30, P3 ;  /* 0x000000300000780c */ /* 0x040fe20001fa4270 */
[----:B------:R-:W-:Y:S01]  /*156c0*/  FMUL R9, R9, R2 ;  /* 0x0000000209097220 */ /* 0x000fe20000400000 */
[----:B------:R-:W-:-:S04]  /*156d0*/  ISETP.GT.AND P0, PT, R0, 0x31, P3 ;  /* 0x000000310000780c */ /* 0x000fc80001f04270 */
[----:B------:R-:W-:-:S03]  /*156e0*/  F2FP.F16.F32.PACK_AB R9, RZ, R9 ;  /* 0x00000009ff09723e */ /* 0x000fc600000000ff */
[----:B------:R0:W-:Y:S04]  /*156f0*/  @P1 STG.E.U16 desc[UR40][R6.64+0x50], R10 ;  /* 0x0000500a06001986 */ /* 0x0001e8000c101528 */
[----:B0-----:R-:W5:Y:S01]  /*15700*/  LDL.LU R10, [R1+0x74] ;  /* 0x00007400010a7983 */ /* 0x001f620000300800 */
[----:B---3--:R-:W-:-:S05]  /*15710*/  FMUL R3, R3, R2 ;  /* 0x0000000203037220 */ /* 0x008fca0000400000 */
[----:B------:R-:W-:Y:S01]  /*15720*/  F2FP.F16.F32.PACK_AB R3, RZ, R3 ;  /* 0x00000003ff03723e */ /* 0x000fe200000000ff */
[----:B----4-:R-:W-:-:S04]  /*15730*/  FMUL R8, R8, R2 ;  /* 0x0000000208087220 */ /* 0x010fc80000400000 */
[----:B------:R0:W-:Y:S04]  /*15740*/  @P4 STG.E.U16 desc[UR40][R6.64+0x52], R3 ;  /* 0x0000520306004986 */ /* 0x0001e8000c101528 */
[----:B------:R1:W-:Y:S01]  /*15750*/  @P5 STG.E.U16 desc[UR40][R4.64+0x60], R9 ;  /* 0x0000600904005986 */ /* 0x0003e2000c101528 */
[----:B0-----:R-:W-:-:S03]  /*15760*/  F2FP.F16.F32.PACK_AB R3, RZ, R8 ;  /* 0x00000008ff03723e */ /* 0x001fc600000000ff */
[----:B------:R-:W3:Y:S01]  /*15770*/  LDL.LU R8, [R1+0x68] ;  /* 0x0000680001087983 */ /* 0x000ee20000300800 */
[----:B-1----:R-:W-:-:S03]  /*15780*/  PRMT R9, R3, 0x7610, R9 ;  /* 0x0000761003097816 */ /* 0x002fc60000000009 */
[----:B------:R-:W4:Y:S04]  /*15790*/  LDL.LU R3, [R1+0x6c] ;  /* 0x00006c0001037983 */ /* 0x000f280000300800 */
[----:B------:R0:W-:Y:S04]  /*157a0*/  @P0 STG.E.U16 desc[UR40][R4.64+0x62], R9 ;  /* 0x0000620904000986 */ /* 0x0001e8000c101528 */
[----:B0-----:R-:W2:Y:S01]  /*157b0*/  LDL.LU R9, [R1+0x70] ;  /* 0x0000700001097983 */ /* 0x001ea20000300800 */
[----:B------:R-:W-:Y:S01]  /*157c0*/  ISETP.GT.AND P1, PT, R0, 0x30, P2 ;  /* 0x000000300000780c */ /* 0x000fe20001724270 */
[----:B---3--:R-:W-:-:S05]  /*157d0*/  FMUL R8, R8, R2 ;  /* 0x0000000208087220 */ /* 0x008fca0000400000 */
[----:B------:R-:W-:-:S07]  /*157e0*/  F2FP.F16.F32.PACK_AB R8, RZ, R8 ;  /* 0x00000008ff08723e */ /* 0x000fce00000000ff */
[----:B------:R0:W-:Y:S01]  /*157f0*/  @P1 STG.E.U16 desc[UR40][R6.64+0x60], R8 ;  /* 0x0000600806001986 */ /* 0x0001e2000c101528 */
[----:B--2---:R-:W-:-:S05]  /*15800*/  FMUL R9, R9, R2 ;  /* 0x0000000209097220 */ /* 0x004fca0000400000 */
[----:B0-----:R-:W-:-:S04]  /*15810*/  F2FP.F16.F32.PACK_AB R8, RZ, R9 ;  /* 0x00000009ff08723e */ /* 0x001fc800000000ff */
[----:B------:R-:W-:Y:S02]  /*15820*/  PRMT R9, R8, 0x7610, R9 ;  /* 0x0000761008097816 */ /* 0x000fe40000000009 */
[----:B------:R-:W2:Y:S01]  /*15830*/  LDL.LU R8, [R1+0x78] ;  /* 0x0000780001087983 */ /* 0x000ea20000300800 */
[----:B------:R-:W-:Y:S01]  /*15840*/  ISETP.GT.AND P4, PT, R0, 0x31, P2 ;  /* 0x000000310000780c */ /* 0x000fe20001784270 */
[-C--:B----4-:R-:W-:Y:S01]  /*15850*/  FMUL R3, R3, R2.reuse ;  /* 0x0000000203037220 */ /* 0x090fe20000400000 */
[----:B-----5:R-:W-:Y:S01]  /*15860*/  FMUL R10, R10, R2 ;  /* 0x000000020a0a7220 */ /* 0x020fe20000400000 */
[----:B------:R-:W-:-:S03]  /*15870*/  ISETP.GT.AND P5, PT, R0, 0x38, P3 ;  /* 0x000000380000780c */ /* 0x000fc60001fa4270 */
[----:B------:R-:W-:Y:S02]  /*15880*/  F2FP.F16.F32.PACK_AB R3, RZ, R3 ;  /* 0x00000003ff03723e */ /* 0x000fe400000000ff */
[----:B------:R-:W-:-:S05]  /*15890*/  ISETP.GT.AND P6, PT, R0, 0x39, P3 ;  /* 0x000000390000780c */ /* 0x000fca0001fc4270 */
[----:B------:R0:W-:Y:S04]  /*158a0*/  @P4 STG.E.U16 desc[UR40][R6.64+0x62], R3 ;  /* 0x0000620306004986 */ /* 0x0001e8000c101528 */
[----:B------:R1:W-:Y:S01]  /*158b0*/  @P5 STG.E.U16 desc[UR40][R4.64+0x70], R9 ;  /* 0x0000700904005986 */ /* 0x0003e2000c101528 */
[----:B0-----:R-:W-:-:S04]  /*158c0*/  F2FP.F16.F32.PACK_AB R3, RZ, R10 ;  /* 0x0000000aff03723e */ /* 0x001fc800000000ff */
[----:B------:R-:W-:Y:S01]  /*158d0*/  PRMT R10, R3, 0x7610, R10 ;  /* 0x00007610030a7816 */ /* 0x000fe2000000000a */
[----:B-1----:R-:W3:Y:S04]  /*158e0*/  LDL.LU R9, [R1+0x7c] ;  /* 0x00007c0001097983 */ /* 0x002ee80000300800 */
[----:B------:R0:W-:Y:S01]  /*158f0*/  @P6 STG.E.U16 desc[UR40][R4.64+0x72], R10 ;  /* 0x0000720a04006986 */ /* 0x0001e2000c101528 */
[----:B--2---:R-:W-:-:S05]  /*15900*/  FMUL R8, R8, R2 ;  /* 0x0000000208087220 */ /* 0x004fca0000400000 */
[----:B------:R-:W-:Y:S02]  /*15910*/  F2FP.F16.F32.PACK_AB R3, RZ, R8 ;  /* 0x00000008ff03723e */ /* 0x000fe400000000ff */
[----:B------:R-:W2:Y:S02]  /*15920*/  LDL.LU R8, [R1+0x80] ;  /* 0x0000800001087983 */ /* 0x000ea40000300800 */
[----:B0-----:R-:W-:Y:S02]  /*15930*/  PRMT R10, R3, 0x7610, R10 ;  /* 0x00007610030a7816 */ /* 0x001fe4000000000a */
[----:B------:R-:W4:Y:S01]  /*15940*/  LDL.LU R3, [R1+0x84] ;  /* 0x0000840001037983 */ /* 0x000f220000300800 */
[----:B------:R-:W-:-:S13]  /*15950*/  ISETP.GT.AND P0, PT, R0, 0x38, P2 ;  /* 0x000000380000780c */ /* 0x000fda0001704270 */
[----:B------:R0:W-:Y:S01]  /*15960*/  @P0 STG.E.U16 desc[UR40][R6.64+0x70], R10 ;  /* 0x0000700a06000986 */ /* 0x0001e2000c101528 */
[-C--:B--2---:R-:W-:Y:S01]  /*15970*/  FMUL R8, R8, R2.reuse ;  /* 0x0000000208087220 */ /* 0x084fe20000400000 */
[----:B----4-:R-:W-:-:S04]  /*15980*/  FMUL R3, R3, R2 ;  /* 0x0000000203037220 */ /* 0x010fc80000400000 */
[----:B0-----:R-:W-:Y:S02]  /*15990*/  F2FP.F16.F32.PACK_AB R10, RZ, R8 ;  /* 0x00000008ff0a723e */ /* 0x001fe400000000ff */
[----:B------:R-:W-:Y:S02]  /*159a0*/  F2FP.F16.F32.PACK_AB R8, RZ, R3 ;  /* 0x00000003ff08723e */ /* 0x000fe400000000ff */
[----:B------:R-:W2:Y:S01]  /*159b0*/  LDL.LU R3, [R1+0x88] ;  /* 0x0000880001037983 */ /* 0x000ea20000300800 */
[----:B------:R-:W-:Y:S01]  /*159c0*/  ISETP.GT.AND P1, PT, R0, 0x39, P2 ;  /* 0x000000390000780c */ /* 0x000fe20001724270 */
[----:B---3--:R-:W-:-:S05]  /*159d0*/  FMUL R9, R9, R2 ;  /* 0x0000000209097220 */ /* 0x008fca0000400000 */
[----:B------:R-:W-:-:S07]  /*159e0*/  F2FP.F16.F32.PACK_AB R9, RZ, R9 ;  /* 0x00000009ff09723e */ /* 0x000fce00000000ff */
[----:B------:R0:W-:Y:S04]  /*159f0*/  @P1 STG.E.U16 desc[UR40][R6.64+0x72], R9 ;  /* 0x0000720906001986 */ /* 0x0001e8000c101528 */
[----:B0-----:R-:W3:Y:S01]  /*15a00*/  LDL.LU R9, [R1+0x94] ;  /* 0x0000940001097983 */ /* 0x001ee20000300800 */
[----:B--2---:R-:W-:-:S05]  /*15a10*/  FMUL R3, R3, R2 ;  /* 0x0000000203037220 */ /* 0x004fca0000400000 */
[----:B------:R-:W-:-:S04]  /*15a20*/  F2FP.F16.F32.PACK_AB R3, RZ, R3 ;  /* 0x00000003ff03723e */ /* 0x000fc800000000ff */
[----:B------:R-:W-:Y:S02]  /*15a30*/  PRMT R12, R3, 0x7610, R12 ;  /* 0x00007610030c7816 */ /* 0x000fe4000000000c */
[----:B------:R-:W2:Y:S01]  /*15a40*/  LDL.LU R3, [R1+0x90] ;  /* 0x0000900001037983 */ /* 0x000ea20000300800 */
[----:B------:R-:W-:-:S13]  /*15a50*/  ISETP.GT.AND P4, PT, R0, 0x40, P3 ;  /* 0x000000400000780c */ /* 0x000fda0001f84270 */
[----:B------:R0:W-:Y:S01]  /*15a60*/  @P4 STG.E.U16 desc[UR40][R4.64+0x80], R10 ;  /* 0x0000800a04004986 */ /* 0x0001e2000c101528 */
[----:B--2---:R-:W-:-:S05]  /*15a70*/  FMUL R3, R3, R2 ;  /* 0x0000000203037220 */ /* 0x004fca0000400000 */
[----:B0-----:R-:W-:Y:S02]  /*15a80*/  F2FP.F16.F32.PACK_AB R10, RZ, R3 ;  /* 0x00000003ff0a723e */ /* 0x001fe400000000ff */
[----:B------:R-:W2:Y:S01]  /*15a90*/  LDL.LU R3, [R1+0x98] ;  /* 0x0000980001037983 */ /* 0x000ea20000300800 */
[C---:B------:R-:W-:Y:S02]  /*15aa0*/  ISETP.GT.AND P5, PT, R0.reuse, 0x41, P3 ;  /* 0x000000410000780c */ /* 0x040fe40001fa4270 */
[C---:B------:R-:W-:Y:S01]  /*15ab0*/  ISETP.GT.AND P0, PT, R0.reuse, 0x40, P2 ;  /* 0x000000400000780c */ /* 0x040fe20001704270 */
[-C--:B---3--:R-:W-:Y:S01]  /*15ac0*/  FMUL R9, R9, R2.reuse ;  /* 0x0000000209097220 */ /* 0x088fe20000400000 */
[C---:B------:R-:W-:Y:S01]  /*15ad0*/  ISETP.GT.AND P1, PT, R0.reuse, 0x41, P2 ;  /* 0x000000410000780c */ /* 0x040fe20001724270 */
[----:B------:R-:W-:Y:S01]  /*15ae0*/  FMUL R11, R11, R2 ;  /* 0x000000020b0b7220 */ /* 0x000fe20000400000 */
[----:B------:R-:W-:Y:S02]  /*15af0*/  ISETP.GT.AND P4, PT, R0, 0x48, P3 ;  /* 0x000000480000780c */ /* 0x000fe40001f84270 */
[----:B------:R-:W-:-:S05]  /*15b00*/  F2FP.F16.F32.PACK_AB R9, RZ, R9 ;  /* 0x00000009ff09723e */ /* 0x000fca00000000ff */
[----:B------:R0:W-:Y:S01]  /*15b10*/  @P5 STG.E.U16 desc[UR40][R4.64+0x82], R8 ;  /* 0x0000820804005986 */ /* 0x0001e2000c101528 */
[----:B------:R-:W-:-:S03]  /*15b20*/  ISETP.GT.AND P5, PT, R0, 0x49, P3 ;  /* 0x000000490000780c */ /* 0x000fc60001fa4270 */
[----:B------:R1:W-:Y:S01]  /*15b30*/  @P0 STG.E.U16 desc[UR40][R6.64+0x80], R12 ;  /* 0x0000800c06000986 */ /* 0x0003e2000c101528 */
[----:B------:R-:W-:Y:S02]  /*15b40*/  ISETP.GT.AND P0, PT, R0, 0x48, P2 ;  /* 0x000000480000780c */ /* 0x000fe40001704270 */
[----:B------:R-:W-:Y:S02]  /*15b50*/  F2FP.F16.F32.PACK_AB R11, RZ, R11 ;  /* 0x0000000bff0b723e */ /* 0x000fe400000000ff */
[----:B0-----:R-:W-:-:S03]  /*15b60*/  PRMT R8, R10, 0x7610, R8 ;  /* 0x000076100a087816 */ /* 0x001fc60000000008 */
[----:B------:R-:W-:Y:S01]  /*15b70*/  @P1 STG.E.U16 desc[UR40][R6.64+0x82], R11 ;  /* 0x0000820b06001986 */ /* 0x000fe2000c101528 */
[----:B-1----:R-:W-:Y:S02]  /*15b80*/  PRMT R12, R9, 0x7610, R12 ;  /* 0x00007610090c7816 */ /* 0x002fe4000000000c */
[C---:B------:R-:W-:Y:S01]  /*15b90*/  ISETP.GT.AND P1, PT, R0.reuse, 0x49, P2 ;  /* 0x000000490000780c */ /* 0x040fe20001724270 */
[----:B------:R0:W-:Y:S01]  /*15ba0*/  @P4 STG.E.U16 desc[UR40][R4.64+0x90], R8 ;  /* 0x0000900804004986 */ /* 0x0001e2000c101528 */
[----:B------:R-:W-:-:S03]  /*15bb0*/  ISETP.GT.AND P4, PT, R0, 0x50, P3 ;  /* 0x000000500000780c */ /* 0x000fc60001f84270 */
[----:B------:R1:W-:Y:S01]  /*15bc0*/  @P5 STG.E.U16 desc[UR40][R4.64+0x92], R12 ;  /* 0x0000920c04005986 */ /* 0x0003e2000c101528 */
[----:B0-----:R-:W-:Y:S01]  /*15bd0*/  FMUL R8, R233, R2 ;  /* 0x00000002e9087220 */ /* 0x001fe20000400000 */
[----:B------:R-:W-:-:S04]  /*15be0*/  ISETP.GT.AND P5, PT, R0, 0x51, P3 ;  /* 0x000000510000780c */ /* 0x000fc80001fa4270 */
[----:B------:R-:W-:-:S04]  /*15bf0*/  F2FP.F16.F32.PACK_AB R8, RZ, R8 ;  /* 0x00000008ff08723e */ /* 0x000fc800000000ff */
[----:B-1----:R-:W-:Y:S02]  /*15c00*/  PRMT R12, R8, 0x7610, R12 ;  /* 0x00007610080c7816 */ /* 0x002fe4000000000c */
[----:B------:R-:W-:Y:S01]  /*15c10*/  ISETP.GT.AND P6, PT, R0, 0x71, P3 ;  /* 0x000000710000780c */ /* 0x000fe20001fc4270 */
[----:B--2---:R-:W-:-:S05]  /*15c20*/  FMUL R3, R3, R2 ;  /* 0x0000000203037220 */ /* 0x004fca0000400000 */
[----:B------:R-:W-:Y:S01]  /*15c30*/  F2FP.F16.F32.PACK_AB R10, RZ, R3 ;  /* 0x00000003ff0a723e */ /* 0x000fe200000000ff */
[----:B------:R-:W-:-:S05]  /*15c40*/  FMUL R3, R235, R2 ;  /* 0x00000002eb037220 */ /* 0x000fca0000400000 */
[----:B------:R-:W-:Y:S01]  /*15c50*/  F2FP.F16.F32.PACK_AB R9, RZ, R3 ;  /* 0x00000003ff09723e */ /* 0x000fe200000000ff */
[-C--:B------:R-:W-:Y:S01]  /*15c60*/  FMUL R3, R234, R2.reuse ;  /* 0x00000002ea037220 */ /* 0x080fe20000400000 */
[----:B------:R0:W-:Y:S04]  /*15c70*/  @P0 STG.E.U16 desc[UR40][R6.64+0x90], R10 ;  /* 0x0000900a06000986 */ /* 0x0001e8000c101528 */
[----:B------:R-:W-:Y:S02]  /*15c80*/  F2FP.F16.F32.PACK_AB R3, RZ, R3 ;  /* 0x00000003ff03723e */ /* 0x000fe400000000ff */
[----:B------:R-:W-:Y:S01]  /*15c90*/  PRMT R11, R9, 0x7610, R11 ;  /* 0x00007610090b7816 */ /* 0x000fe2000000000b */
[-C--:B------:R-:W-:Y:S01]  /*15ca0*/  FMUL R9, R232, R2.reuse ;  /* 0x00000002e8097220 */ /* 0x080fe20000400000 */
[----:B0-----:R-:W-:Y:S01]  /*15cb0*/  PRMT R10, R3, 0x7610, R10 ;  /* 0x00007610030a7816 */ /* 0x001fe2000000000a */
[----:B------:R-:W-:-:S02]  /*15cc0*/  FMUL R3, R231, R2 ;  /* 0x00000002e7037220 */ /* 0x000fc40000400000 */
[----:B------:R0:W-:Y:S01]  /*15cd0*/  @P1 STG.E.U16 desc[UR40][R6.64+0x92], R11 ;  /* 0x0000920b06001986 */ /* 0x0001e2000c101528 */
[----:B------:R-:W-:Y:S02]  /*15ce0*/  ISETP.GT.AND P1, PT, R0, 0x50, P2 ;  /* 0x000000500000780c */ /* 0x000fe40001724270 */
[----:B------:R-:W-:Y:S02]  /*15cf0*/  F2FP.F16.F32.PACK_AB R9, RZ, R9 ;  /* 0x00000009ff09723e */ /* 0x000fe400000000ff */
[----:B------:R-:W-:Y:S01]  /*15d00*/  F2FP.F16.F32.PACK_AB R8, RZ, R3 ;  /* 0x00000003ff08723e */ /* 0x000fe200000000ff */
[----:B------:R-:W-:Y:S01]  /*15d10*/  FMUL R3, R230, R2 ;  /* 0x00000002e6037220 */ /* 0x000fe20000400000 */
[C---:B------:R-:W-:Y:S01]  /*15d20*/  ISETP.GT.AND P0, PT, R0.reuse, 0x51, P2 ;  /* 0x000000510000780c */ /* 0x040fe20001704270 */
[----:B------:R1:W-:Y:S01]  /*15d30*/  @P4 STG.E.U16 desc[UR40][R4.64+0xa0], R10 ;  /* 0x0000a00a04004986 */ /* 0x0003e2000c101528 */
[----:B------:R-:W-:Y:S02]  /*15d40*/  ISETP.GT.AND P4, PT, R0, 0x58, P3 ;  /* 0x000000580000780c */ /* 0x000fe40001f84270 */
[----:B0-----:R-:W-:-:S02]  /*15d50*/  PRMT R11, R9, 0x7610, R11 ;  /* 0x00007610090b7816 */ /* 0x001fc4000000000b */
[----:B------:R-:W-:Y:S01]  /*15d60*/  F2FP.F16.F32.PACK_AB R9, RZ, R3 ;  /* 0x00000003ff09723e */ /* 0x000fe200000000ff */
[-C--:B------:R-:W-:Y:S01]  /*15d70*/  FMUL R3, R228, R2.reuse ;  /* 0x00000002e4037220 */ /* 0x080fe20000400000 */
[----:B------:R-:W-:Y:S01]  /*15d80*/  PRMT R13, R8, 0x7610, R13 ;  /* 0x00007610080d7816 */ /* 0x000fe2000000000d */
[----:B------:R-:W-:Y:S01]  /*15d90*/  FMUL R8, R229, R2 ;  /* 0x00000002e5087220 */ /* 0x000fe20000400000 */
[----:B------:R-:W-:Y:S01]  /*15da0*/  @P5 STG.E.U16 desc[UR40][R4.64+0xa2], R12 ;  /* 0x0000a20c04005986 */ /* 0x000fe2000c101528 */
[----:B------:R-:W-:Y:S02]  /*15db0*/  ISETP.GT.AND P5, PT, R0, 0x59, P3 ;  /* 0x000000590000780c */ /* 0x000fe40001fa4270 */
[----:B------:R-:W-:Y:S01]  /*15dc0*/  F2FP.F16.F32.PACK_AB R3, RZ, R3 ;  /* 0x00000003ff03723e */ /* 0x000fe200000000ff */
[----:B------:R0:W-:Y:S01]  /*15dd0*/  @P1 STG.E.U16 desc[UR40][R6.64+0xa0], R11 ;  /* 0x0000a00b06001986 */ /* 0x0001e2000c101528 */
[----:B-1----:R-:W-:Y:S01]  /*15de0*/  F2FP.F16.F32.PACK_AB R10, RZ, R8 ;  /* 0x00000008ff0a723e */ /* 0x002fe200000000ff */
[----:B------:R-:W-:-:S02]  /*15df0*/  FMUL R8, R227, R2 ;  /* 0x00000002e3087220 */ /* 0x000fc40000400000 */
[----:B------:R-:W-:Y:S01]  /*15e00*/  @P0 STG.E.U16 desc[UR40][R6.64+0xa2], R13 ;  /* 0x0000a20d06000986 */ /* 0x000fe2000c101528 */
[C---:B------:R-:W-:Y:S02]  /*15e10*/  ISETP.GT.AND P0, PT, R0.reuse, 0x58, P2 ;  /* 0x000000580000780c */ /* 0x040fe40001704270 */
[C---:B------:R-:W-:Y:S01]  /*15e20*/  ISETP.GT.AND P1, PT, R0.reuse, 0x59, P2 ;  /* 0x000000590000780c */ /* 0x040fe20001724270 */
[----:B------:R1:W-:Y:S01]  /*15e30*/  @P4 STG.E.U16 desc[UR40][R4.64+0xb0], R9 ;  /* 0x0000b00904004986 */ /* 0x0003e2000c101528 */
[----:B------:R-:W-:Y:S02]  /*15e40*/  ISETP.GT.AND P4, PT, R0, 0x60, P3 ;  /* 0x000000600000780c */ /* 0x000fe40001f84270 */
[----:B0-----:R-:W-:Y:S01]  /*15e50*/  PRMT R11, R3, 0x7610, R11 ;  /* 0x00007610030b7816 */ /* 0x001fe2000000000b */
[----:B------:R-:W-:Y:S01]  /*15e60*/  FMUL R3, R226, R2 ;  /* 0x00000002e2037220 */ /* 0x000fe20000400000 */
[----:B------:R-:W-:Y:S01]  /*15e70*/  F2FP.F16.F32.PACK_AB R8, RZ, R8 ;  /* 0x00000008ff08723e */ /* 0x000fe200000000ff */
[----:B------:R0:W-:Y:S03]  /*15e80*/  @P5 STG.E.U16 desc[UR40][R4.64+0xb2], R10 ;  /* 0x0000b20a04005986 */ /* 0x0001e6000c101528 */
[----:B-1----:R-:W-:Y:S01]  /*15e90*/  F2FP.F16.F32.PACK_AB R9, RZ, R3 ;  /* 0x00000003ff09723e */ /* 0x002fe200000000ff */
[-C--:B------:R-:W-:Y:S01]  /*15ea0*/  FMUL R3, R225, R2.reuse ;  /* 0x00000002e1037220 */ /* 0x080fe20000400000 */
[----:B------:R-:W-:Y:S01]  /*15eb0*/  PRMT R12, R8, 0x7610, R12 ;  /* 0x00007610080c7816 */ /* 0x000fe2000000000c */
[----:B------:R-:W-:Y:S01]  /*15ec0*/  FMUL R8, R224, R2 ;  /* 0x00000002e0087220 */ /* 0x000fe20000400000 */
[----:B------:R1:W-:Y:S01]  /*15ed0*/  @P0 STG.E.U16 desc[UR40][R6.64+0xb0], R11 ;  /* 0x0000b00b06000986 */ /* 0x0003e2000c101528 */
[----:B0-----:R-:W-:-:S02]  /*15ee0*/  PRMT R10, R9, 0x7610, R10 ;  /* 0x00007610090a7816 */ /* 0x001fc4000000000a */
[----:B------:R-:W-:Y:S01]  /*15ef0*/  F2FP.F16.F32.PACK_AB R3, RZ, R3 ;  /* 0x00000003ff03723e */ /* 0x000fe200000000ff */
[----:B------:R0:W-:Y:S01]  /*15f00*/  @P1 STG.E.U16 desc[UR40][R6.64+0xb2], R12 ;  /* 0x0000b20c06001986 */ /* 0x0001e2000c101528 */
[C---:B------:R-:W-:Y:S01]  /*15f10*/  ISETP.GT.AND P5, PT, R0.reuse, 0x61, P3 ;  /* 0x000000610000780c */ /* 0x040fe20001fa4270 */
[-C--:B------:R-:W-:Y:S01]  /*15f20*/  FMUL R9, R223, R2.reuse ;  /* 0x00000002df097220 */ /* 0x080fe20000400000 */
[C---:B------:R-:W-:Y:S01]  /*15f30*/  ISETP.GT.AND P1, PT, R0.reuse, 0x60, P2 ;  /* 0x000000600000780c */ /* 0x040fe20001724270 */
[----:B------:R-:W-:Y:S01]  /*15f40*/  @P4 STG.E.U16 desc[UR40][R4.64+0xc0], R10 ;  /* 0x0000c00a04004986 */ /* 0x000fe2000c101528 */
[----:B------:R-:W-:Y:S02]  /*15f50*/  ISETP.GT.AND P4, PT, R0, 0x61, P2 ;  /* 0x000000610000780c */ /* 0x000fe40001784270 */
[----:B-1----:R-:W-:Y:S01]  /*15f60*/  PRMT R11, R3, 0x7610, R11 ;  /* 0x00007610030b7816 */ /* 0x002fe2000000000b */
[----:B------:R-:W-:Y:S01]  /*15f70*/  FMUL R3, R222, R2 ;  /* 0x00000002de037220 */ /* 0x000fe20000400000 */
[----:B------:R-:W-:-:S02]  /*15f80*/  F2FP.F16.F32.PACK_AB R8, RZ, R8 ;  /* 0x00000008ff08723e */ /* 0x000fc400000000ff */
[----:B------:R-:W-:Y:S02]  /*15f90*/  F2FP.F16.F32.PACK_AB R9, RZ, R9 ;  /* 0x00000009ff09723e */ /* 0x000fe400000000ff */
[----:B0-----:R-:W-:Y:S02]  /*15fa0*/  PRMT R12, R8, 0x7610, R12 ;  /* 0x00007610080c7816 */ /* 0x001fe4000000000c */
[----:B------:R-:W-:Y:S01]  /*15fb0*/  F2FP.F16.F32.PACK_AB R8, RZ, R3 ;  /* 0x00000003ff08723e */ /* 0x000fe200000000ff */
[-C--:B------:R-:W-:Y:S01]  /*15fc0*/  FMUL R3, R221, R2.reuse ;  /* 0x00000002dd037220 */ /* 0x080fe20000400000 */
[----:B------:R-:W-:Y:S01]  /*15fd0*/  PRMT R13, R9, 0x7610, R13 ;  /* 0x00007610090d7816 */ /* 0x000fe2000000000d */
[----:B------:R0:W-:Y:S01]  /*15fe0*/  @P5 STG.E.U16 desc[UR40][R4.64+0xc2], R11 ;  /* 0x0000c20b04005986 */ /* 0x0001e2000c101528 */
[----:B------:R-:W-:Y:S02]  /*15ff0*/  ISETP.GT.AND P0, PT, R0, 0x68, P3 ;  /* 0x000000680000780c */ /* 0x000fe40001f04270 */
[----:B------:R-:W-:Y:S01]  /*16000*/  F2FP.F16.F32.PACK_AB R9, RZ, R3 ;  /* 0x00000003ff09723e */ /* 0x000fe200000000ff */
[----:B------:R1:W-:Y:S01]  /*16010*/  @P1 STG.E.U16 desc[UR40][R6.64+0xc0], R12 ;  /* 0x0000c00c06001986 */ /* 0x0003e2000c101528 */
[----:B------:R-:W-:-:S03]  /*16020*/  FMUL R3, R219, R2 ;  /* 0x00000002db037220 */ /* 0x000fc60000400000 */
[----:B------:R-:W-:Y:S01]  /*16030*/  @P4 STG.E.U16 desc[UR40][R6.64+0xc2], R13 ;  /* 0x0000c20d06004986 */ /* 0x000fe2000c101528 */
[----:B------:R-:W-:Y:S02]  /*16040*/  ISETP.GT.AND P4, PT, R0, 0x69, P3 ;  /* 0x000000690000780c */ /* 0x000fe40001f84270 */
[----:B------:R-:W-:Y:S01]  /*16050*/  PRMT R14, R8, 0x7610, R14 ;  /* 0x00007610080e7816 */ /* 0x000fe2000000000e */
[-C--:B------:R-:W-:Y:S01]  /*16060*/  FMUL R8, R220, R2.reuse ;  /* 0x00000002dc087220 */ /* 0x080fe20000400000 */
[----:B------:R-:W-:Y:S02]  /*16070*/  F2FP.F16.F32.PACK_AB R3, RZ, R3 ;  /* 0x00000003ff03723e */ /* 0x000fe400000000ff */
[----:B------:R-:W-:Y:S01]  /*16080*/  ISETP.GT.AND P1, PT, R0, 0x68, P2 ;  /* 0x000000680000780c */ /* 0x000fe20001724270 */
[----:B------:R-:W-:Y:S01]  /*16090*/  @P0 STG.E.U16 desc[UR40][R4.64+0xd0], R14 ;  /* 0x0000d00e04000986 */ /* 0x000fe2000c101528 */
[----:B0-----:R-:W-:Y:S01]  /*160a0*/  PRMT R11, R3, 0x7610, R11 ;  /* 0x00007610030b7816 */ /* 0x001fe2000000000b */
[----:B------:R-:W-:Y:S01]  /*160b0*/  FMUL R3, R217, R2 ;  /* 0x00000002d9037220 */ /* 0x000fe20000400000 */
[----:B------:R-:W-:Y:S01]  /*160c0*/  F2FP.F16.F32.PACK_AB R10, RZ, R8 ;  /* 0x00000008ff0a723e */ /* 0x000fe200000000ff */
[----:B------:R-:W-:Y:S01]  /*160d0*/  FMUL R8, R218, R2 ;  /* 0x00000002da087220 */ /* 0x000fe20000400000 */
[C---:B------:R-:W-:Y:S01]  /*160e0*/  ISETP.GT.AND P0, PT, R0.reuse, 0x69, P2 ;  /* 0x000000690000780c */ /* 0x040fe20001704270 */
[----:B------:R0:W-:Y:S01]  /*160f0*/  @P4 STG.E.U16 desc[UR40][R4.64+0xd2], R9 ;  /* 0x0000d20904004986 */ /* 0x0001e2000c101528 */
[----:B------:R-:W-:-:S02]  /*16100*/  ISETP.GT.AND P5, PT, R0, 0x70, P3 ;  /* 0x000000700000780c */ /* 0x000fc40001fa4270 */
[----:B------:R-:W-:-:S04]  /*16110*/  F2FP.F16.F32.PACK_AB R8, RZ, R8 ;  /* 0x00000008ff08723e */ /* 0x000fc800000000ff */
[----:B-1----:R-:W-:Y:S02]  /*16120*/  PRMT R12, R8, 0x7610, R12 ;  /* 0x00007610080c7816 */ /* 0x002fe4000000000c */
[----:B0-----:R-:W-:Y:S01]  /*16130*/  F2FP.F16.F32.PACK_AB R9, RZ, R3 ;  /* 0x00000003ff09723e */ /* 0x001fe200000000ff */
[-C--:B------:R-:W-:Y:S01]  /*16140*/  FMUL R3, R216, R2.reuse ;  /* 0x00000002d8037220 */ /* 0x080fe20000400000 */
[----:B------:R-:W-:Y:S01]  /*16150*/  FMUL R8, R215, R2 ;  /* 0x00000002d7087220 */ /* 0x000fe20000400000 */
[----:B------:R0:W-:Y:S03]  /*16160*/  @P1 STG.E.U16 desc[UR40][R6.64+0xd0], R10 ;  /* 0x0000d00a06001986 */ /* 0x0001e6000c101528 */
[----:B------:R-:W-:Y:S01]  /*16170*/  F2FP.F16.F32.PACK_AB R3, RZ, R3 ;  /* 0x00000003ff03723e */ /* 0x000fe200000000ff */
[----:B------:R1:W-:Y:S01]  /*16180*/  @P0 STG.E.U16 desc[UR40][R6.64+0xd2], R11 ;  /* 0x0000d20b06000986 */ /* 0x0003e2000c101528 */
[----:B------:R-:W-:-:S02]  /*16190*/  ISETP.GT.AND P1, PT, R0, 0x70, P2 ;  /* 0x000000700000780c */ /* 0x000fc40001724270 */
[----:B------:R-:W-:Y:S01]  /*161a0*/  F2FP.F16.F32.PACK_AB R8, RZ, R8 ;  /* 0x00000008ff08723e */ /* 0x000fe200000000ff */
[----:B------:R2:W-:Y:S01]  /*161b0*/  @P5 STG.E.U16 desc[UR40][R4.64+0xe0], R12 ;  /* 0x0000e00c04005986 */ /* 0x0005e2000c101528 */
[----:B0-----:R-:W-:Y:S01]  /*161c0*/  PRMT R10, R9, 0x7610, R10 ;  /* 0x00007610090a7816 */ /* 0x001fe2000000000a */
[-C--:B------:R-:W-:Y:S01]  /*161d0*/  FMUL R9, R214, R2.reuse ;  /* 0x00000002d6097220 */ /* 0x080fe20000400000 */
[----:B-1----:R-:W-:Y:S01]  /*161e0*/  PRMT R11, R3, 0x7610, R11 ;  /* 0x00007610030b7816 */ /* 0x002fe2000000000b */
[----:B------:R-:W-:-:S03]  /*161f0*/  FMUL R3, R213, R2 ;  /* 0x00000002d5037220 */ /* 0x000fc60000400000 */
[----:B------:R-:W-:Y:S02]  /*16200*/  F2FP.F16.F32.PACK_AB R9, RZ, R9 ;  /* 0x00000009ff09723e */ /* 0x000fe400000000ff */
[----:B--2---:R-:W-:Y:S02]  /*16210*/  PRMT R12, R8, 0x7610, R12 ;  /* 0x00007610080c7816 */ /* 0x004fe4000000000c */
[----:B------:R-:W-:Y:S01]  /*16220*/  F2FP.F16.F32.PACK_AB R8, RZ, R3 ;  /* 0x00000003ff08723e */ /* 0x000fe200000000ff */
[----:B------:R-:W-:Y:S01]  /*16230*/  FMUL R3, R212, R2 ;  /* 0x00000002d4037220 */ /* 0x000fe20000400000 */
[C---:B------:R-:W-:Y:S02]  /*16240*/  ISETP.GT.AND P4, PT, R0.reuse, 0x71, P2 ;  /* 0x000000710000780c */ /* 0x040fe40001784270 */
[----:B------:R-:W-:Y:S01]  /*16250*/  ISETP.GT.AND P5, PT, R0, 0x78, P3 ;  /* 0x000000780000780c */ /* 0x000fe20001fa4270 */
[----:B------:R0:W-:Y:S01]  /*16260*/  @P6 STG.E.U16 desc[UR40][R4.64+0xe2], R10 ;  /* 0x0000e20a04006986 */ /* 0x0001e2000c101528 */
[----:B------:R-:W-:-:S02]  /*16270*/  PRMT R13, R9, 0x7610, R13 ;  /* 0x00007610090d7816 */ /* 0x000fc4000000000d */
[----:B------:R-:W-:Y:S01]  /*16280*/  F2FP.F16.F32.PACK_AB R9, RZ, R3 ;  /* 0x00000003ff09723e */ /* 0x000fe200000000ff */
[----:B------:R1:W-:Y:S01]  /*16290*/  @P1 STG.E.U16 desc[UR40][R6.64+0xe0], R11 ;  /* 0x0000e00b06001986 */ /* 0x0003e2000c101528 */
[----:B------:R-:W-:Y:S01]  /*162a0*/  ISETP.GT.AND P0, PT, R0, 0x79, P3 ;  /* 0x000000790000780c */ /* 0x000fe20001f04270 */
[-C--:B------:R-:W-:Y:S01]  /*162b0*/  FMUL R3, R210, R2.reuse ;  /* 0x00000002d2037220 */ /* 0x080fe20000400000 */
[----:B------:R-:W-:Y:S02]  /*162c0*/  ISETP.GT.AND P1, PT, R0, 0x78, P2 ;  /* 0x000000780000780c */ /* 0x000fe40001724270 */
[----:B------:R-:W-:Y:S01]  /*162d0*/  PRMT R14, R8, 0x7610, R14 ;  /* 0x00007610080e7816 */ /* 0x000fe2000000000e */
[----:B------:R-:W-:Y:S01]  /*162e0*/  FMUL R8, R211, R2 ;  /* 0x00000002d3087220 */ /* 0x000fe20000400000 */
[----:B------:R-:W-:Y:S01]  /*162f0*/  F2FP.F16.F32.PACK_AB R3, RZ, R3 ;  /* 0x00000003ff03723e */ /* 0x000fe200000000ff */
[----:B------:R2:W-:Y:S01]  /*16300*/  @P4 STG.E.U16 desc[UR40][R6.64+0xe2], R12 ;  /* 0x0000e20c06004986 */ /* 0x0005e2000c101528 */
[----:B------:R-:W-:-:S02]  /*16310*/  ISETP.GT.AND P4, PT, R0, 0x79, P2 ;  /* 0x000000790000780c */ /* 0x000fc40001784270 */
[----:B0-----:R-:W-:Y:S01]  /*16320*/  F2FP.F16.F32.PACK_AB R10, RZ, R8 ;  /* 0x00000008ff0a723e */ /* 0x001fe200000000ff */
[----:B------:R-:W-:Y:S01]  /*16330*/  @P5 STG.E.U16 desc[UR40][R4.64+0xf0], R13 ;  /* 0x0000f00d04005986 */ /* 0x000fe2000c101528 */
[----:B-1----:R-:W-:Y:S01]  /*16340*/  PRMT R11, R3, 0x7610, R11 ;  /* 0x00007610030b7816 */ /* 0x002fe2000000000b */
[-C--:B------:R-:W-:Y:S01]  /*16350*/  FMUL R3, R208, R2.reuse ;  /* 0x00000002d0037220 */ /* 0x080fe20000400000 */
[----:B------:R-:W-:Y:S01]  /*16360*/  FMUL R8, R209, R2 ;  /* 0x00000002d1087220 */ /* 0x000fe20000400000 */
[C---:B------:R-:W-:Y:S01]  /*16370*/  ISETP.GT.AND P5, PT, R0.reuse, 0x80, P3 ;  /* 0x000000800000780c */ /* 0x040fe20001fa4270 */
[----:B------:R-:W-:Y:S01]  /*16380*/  @P0 STG.E.U16 desc[UR40][R4.64+0xf2], R14 ;  /* 0x0000f20e04000986 */ /* 0x000fe2000c101528 */
[----:B------:R-:W-:-:S03]  /*16390*/  ISETP.GT.AND P6, PT, R0, 0x81, P3 ;  /* 0x000000810000780c */ /* 0x000fc60001fc4270 */
[----:B------:R0:W-:Y:S01]  /*163a0*/  @P1 STG.E.U16 desc[UR40][R6.64+0xf0], R9 ;  /* 0x0000f00906001986 */ /* 0x0001e2000c101528 */
[----:B------:R-:W-:-:S04]  /*163b0*/  F2FP.F16.F32.PACK_AB R8, RZ, R8 ;  /* 0x00000008ff08723e */ /* 0x000fc800000000ff */
[----:B--2---:R-:W-:Y:S01]  /*163c0*/  PRMT R12, R8, 0x7610, R12 ;  /* 0x00007610080c7816 */ /* 0x004fe2000000000c */
[-C--:B------:R-:W-:Y:S01]  /*163d0*/  FMUL R8, R206, R2.reuse ;  /* 0x00000002ce087220 */ /* 0x080fe20000400000 */
[----:B0-----:R-:W-:Y:S01]  /*163e0*/  F2FP.F16.F32.PACK_AB R9, RZ, R3 ;  /* 0x00000003ff09723e */ /* 0x001fe200000000ff */
[----:B------:R-:W-:Y:S01]  /*163f0*/  FMUL R3, R207, R2 ;  /* 0x00000002cf037220 */ /* 0x000fe20000400000 */
[----:B------:R0:W-:Y:S01]  /*16400*/  @P4 STG.E.U16 desc[UR40][R6.64+0xf2], R10 ;  /* 0x0000f20a06004986 */ /* 0x0001e2000c101528 */
[----:B------:R-:W-:-:S03]  /*16410*/  ISETP.GT.AND P0, PT, R0, 0x80, P2 ;  /* 0x000000800000780c */ /* 0x000fc60001704270 */
[----:B------:R-:W-:Y:S01]  /*16420*/  F2FP.F16.F32.PACK_AB R3, RZ, R3 ;  /* 0x00000003ff03723e */ /* 0x000fe200000000ff */
[----:B------:R1:W-:Y:S01]  /*16430*/  @P5 STG.E.U16 desc[UR40][R4.64+0x100], R11 ;  /* 0x0001000b04005986 */ /* 0x0003e2000c101528 */
[----:B------:R-:W-:Y:S02]  /*16440*/  ISETP.GT.AND P1, PT, R0, 0x81, P2 ;  /* 0x000000810000780c */ /* 0x000fe40001724270 */
[----:B------:R-:W-:Y:S01]  /*16450*/  F2FP.F16.F32.PACK_AB R8, RZ, R8 ;  /* 0x00000008ff08723e */ /* 0x000fe200000000ff */
[----:B------:R2:W-:Y:S01]  /*16460*/  @P6 STG.E.U16 desc[UR40][R4.64+0x102], R12 ;  /* 0x0001020c04006986 */ /* 0x0005e2000c101528 */
[----:B0-----:R-:W-:Y:S01]  /*16470*/  PRMT R10, R9, 0x7610, R10 ;  /* 0x00007610090a7816 */ /* 0x001fe2000000000a */
[-C--:B------:R-:W-:Y:S01]  /*16480*/  FMUL R9, R205, R2.reuse ;  /* 0x00000002cd097220 */ /* 0x080fe20000400000 */
[----:B-1----:R-:W-:Y:S01]  /*16490*/  PRMT R11, R3, 0x7610, R11 ;  /* 0x00007610030b7816 */ /* 0x002fe2000000000b */
[----:B------:R-:W-:Y:S01]  /*164a0*/  FMUL R3, R204, R2 ;  /* 0x00000002cc037220 */ /* 0x000fe20000400000 */
[----:B------:R-:W-:-:S02]  /*164b0*/  ISETP.GT.AND P4, PT, R0, 0x88, P3 ;  /* 0x000000880000780c */ /* 0x000fc40001f84270 */
[----:B--2---:R-:W-:Y:S02]  /*164c0*/  PRMT R12, R8, 0x7610, R12 ;  /* 0x00007610080c7816 */ /* 0x004fe4000000000c */
[----:B------:R-:W-:Y:S01]  /*164d0*/  F2FP.F16.F32.PACK_AB R8, RZ, R3 ;  /* 0x00000003ff08723e */ /* 0x000fe200000000ff */
[-C--:B------:R-:W-:Y:S01]  /*164e0*/  FMUL R3, R203, R2.reuse ;  /* 0x00000002cb037220 */ /* 0x080fe20000400000 */
[----:B------:R-:W-:Y:S02]  /*164f0*/  F2FP.F16.F32.PACK_AB R9, RZ, R9 ;  /* 0x00000009ff09723e */ /* 0x000fe400000000ff */
[C---:B------:R-:W-:Y:S01]  /*16500*/  ISETP.GT.AND P5, PT, R0.reuse, 0x89, P3 ;  /* 0x000000890000780c */ /* 0x040fe20001fa4270 */
[----:B------:R0:W-:Y:S01]  /*16510*/  @P0 STG.E.U16 desc[UR40][R6.64+0x100], R10 ;  /* 0x0001000a06000986 */ /* 0x0001e2000c101528 */
[----:B------:R-:W-:Y:S02]  /*16520*/  PRMT R13, R9, 0x7610, R13 ;  /* 0x00007610090d7816 */ /* 0x000fe4000000000d */
[----:B------:R-:W-:Y:S01]  /*16530*/  F2FP.F16.F32.PACK_AB R9, RZ, R3 ;  /* 0x00000003ff09723e */ /* 0x000fe200000000ff */
[----:B------:R1:W-:Y:S01]  /*16540*/  @P1 STG.E.U16 desc[UR40][R6.64+0x102], R11 ;  /* 0x0001020b06001986 */ /* 0x0003e2000c101528 */
[C---:B------:R-:W-:Y:S01]  /*16550*/  ISETP.GT.AND P0, PT, R0.reuse, 0x88, P2 ;  /* 0x000000880000780c */ /* 0x040fe20001704270 */
[----:B------:R-:W-:Y:S01]  /*16560*/  FMUL R3, R201, R2 ;  /* 0x00000002c9037220 */ /* 0x000fe20000400000 */
[----:B------:R-:W-:-:S02]  /*16570*/  ISETP.GT.AND P1, PT, R0, 0x89, P2 ;  /* 0x000000890000780c */ /* 0x000fc40001724270 */
[----:B------:R-:W-:Y:S01]  /*16580*/  PRMT R14, R8, 0x7610, R14 ;  /* 0x00007610080e7816 */ /* 0x000fe2000000000e */
[----:B------:R-:W-:Y:S01]  /*16590*/  FMUL R8, R202, R2 ;  /* 0x00000002ca087220 */ /* 0x000fe20000400000 */
[----:B------:R-:W-:Y:S01]  /*165a0*/  F2FP.F16.F32.PACK_AB R3, RZ, R3 ;  /* 0x00000003ff03723e */ /* 0x000fe200000000ff */
[----:B------:R2:W-:Y:S01]  /*165b0*/  @P4 STG.E.U16 desc[UR40][R4.64+0x110], R12 ;  /* 0x0001100c04004986 */ /* 0x0005e2000c101528 */
[----:B------:R-:W-:Y:S02]  /*165c0*/  ISETP.GT.AND P4, PT, R0, 0x90, P3 ;  /* 0x000000900000780c */ /* 0x000fe40001f84270 */
        /* <DEDUP_REMOVED lines=9> */
[----:B------:R-:W-:Y:S02]  /*16660*/  F2FP.F16.F32.PACK_AB R8, RZ, R8 ;  /* 0x00000008ff08723e */ /* 0x000fe400000000ff */
[----:B------:R-:W-:Y:S01]  /*16670*/  ISETP.GT.AND P1, PT, R0, 0x91, P2 ;  /* 0x000000910000780c */ /* 0x000fe20001724270 */
[----:B------:R1:W-:Y:S01]  /*16680*/  @P4 STG.E.U16 desc[UR40][R4.64+0x120], R10 ;  /* 0x0001200a04004986 */ /* 0x0003e2000c101528 */
[----:B--2---:R-:W-:Y:S01]  /*16690*/  PRMT R12, R8, 0x7610, R12 ;  /* 0x00007610080c7816 */ /* 0x004fe2000000000c */
[-C--:B------:R-:W-:Y:S01]  /*166a0*/  FMUL R8, R197, R2.reuse ;  /* 0x00000002c5087220 */ /* 0x080fe20000400000 */
[----:B0-----:R-:W-:Y:S01]  /*166b0*/  F2FP.F16.F32.PACK_AB R9, RZ, R3 ;  /* 0x00000003ff09723e */ /* 0x001fe200000000ff */
[----:B------:R-:W-:Y:S01]  /*166c0*/  FMUL R3, R198, R2 ;  /* 0x00000002c6037220 */ /* 0x000fe20000400000 */
[----:B------:R-:W-:Y:S01]  /*166d0*/  ISETP.GT.AND P4, PT, R0, 0x98, P3 ;  /* 0x000000980000780c */ /* 0x000fe20001f84270 */
[----:B------:R0:W-:Y:S03]  /*166e0*/  @P5 STG.E.U16 desc[UR40][R4.64+0x122], R11 ;  /* 0x0001220b04005986 */ /* 0x0001e6000c101528 */
[----:B------:R-:W-:-:S02]  /*166f0*/  F2FP.F16.F32.PACK_AB R3, RZ, R3 ;  /* 0x00000003ff03723e */ /* 0x000fc400000000ff */
[----:B-1----:R-:W-:Y:S01]  /*16700*/  PRMT R10, R9, 0x7610, R10 ;  /* 0x00007610090a7816 */ /* 0x002fe2000000000a */
[----:B------:R-:W-:Y:S01]  /*16710*/  FMUL R9, R196, R2 ;  /* 0x00000002c4097220 */ /* 0x000fe20000400000 */
[----:B------:R-:W-:Y:S01]  /*16720*/  F2FP.F16.F32.PACK_AB R8, RZ, R8 ;  /* 0x00000008ff08723e */ /* 0x000fe200000000ff */
[----:B------:R1:W-:Y:S01]  /*16730*/  @P0 STG.E.U16 desc[UR40][R6.64+0x120], R12 ;  /* 0x0001200c06000986 */ /* 0x0003e2000c101528 */
[----:B0-----:R-:W-:Y:S01]  /*16740*/  PRMT R11, R3, 0x7610, R11 ;  /* 0x00007610030b7816 */ /* 0x001fe2000000000b */
[----:B------:R-:W-:Y:S01]  /*16750*/  FMUL R3, R195, R2 ;  /* 0x00000002c3037220 */ /* 0x000fe20000400000 */
[C---:B------:R-:W-:Y:S01]  /*16760*/  ISETP.GT.AND P5, PT, R0.reuse, 0x99, P3 ;  /* 0x000000990000780c */ /* 0x040fe20001fa4270 */
[----:B------:R0:W-:Y:S01]  /*16770*/  @P1 STG.E.U16 desc[UR40][R6.64+0x122], R10 ;  /* 0x0001220a06001986 */ /* 0x0001e2000c101528 */
[----:B------:R-:W-:Y:S02]  /*16780*/  ISETP.GT.AND P1, PT, R0, 0x98, P2 ;  /* 0x000000980000780c */ /* 0x000fe40001724270 */
[----:B------:R-:W-:-:S02]  /*16790*/  F2FP.F16.F32.PACK_AB R9, RZ, R9 ;  /* 0x00000009ff09723e */ /* 0x000fc400000000ff */
[----:B-1----:R-:W-:Y:S02]  /*167a0*/  PRMT R12, R8, 0x7610, R12 ;  /* 0x00007610080c7816 */ /* 0x002fe4000000000c */
[----:B------:R-:W-:Y:S01]  /*167b0*/  F2FP.F16.F32.PACK_AB R8, RZ, R3 ;  /* 0x00000003ff08723e */ /* 0x000fe200000000ff */
[-C--:B------:R-:W-:Y:S01]  /*167c0*/  FMUL R3, R194, R2.reuse ;  /* 0x00000002c2037220 */ /* 0x080fe20000400000 */
[C---:B------:R-:W-:Y:S01]  /*167d0*/  ISETP.GT.AND P0, PT, R0.reuse, 0x99, P2 ;  /* 0x000000990000780c */ /* 0x040fe20001704270 */
[----:B------:R1:W-:Y:S01]  /*167e0*/  @P4 STG.E.U16 desc[UR40][R4.64+0x130], R11 ;  /* 0x0001300b04004986 */ /* 0x0003e2000c101528 */
[----:B------:R-:W-:Y:S02]  /*167f0*/  ISETP.GT.AND P4, PT, R0, 0xa0, P3 ;  /* 0x000000a00000780c */ /* 0x000fe40001f84270 */
[----:B------:R-:W-:Y:S02]  /*16800*/  PRMT R13, R9, 0x7610, R13 ;  /* 0x00007610090d7816 */ /* 0x000fe4000000000d */
[----:B------:R-:W-:Y:S01]  /*16810*/  F2FP.F16.F32.PACK_AB R9, RZ, R3 ;  /* 0x00000003ff09723e */ /* 0x000fe200000000ff */
[-C--:B------:R-:W-:Y:S01]  /*16820*/  FMUL R3, R192, R2.reuse ;  /* 0x00000002c0037220 */ /* 0x080fe20000400000 */
[----:B------:R-:W-:Y:S01]  /*16830*/  PRMT R14, R8, 0x7610, R14 ;  /* 0x00007610080e7816 */ /* 0x000fe2000000000e */
[----:B------:R-:W-:Y:S01]  /*16840*/  FMUL R8, R193, R2 ;  /* 0x00000002c1087220 */ /* 0x000fe20000400000 */
[----:B------:R2:W-:Y:S01]  /*16850*/  @P5 STG.E.U16 desc[UR40][R4.64+0x132], R12 ;  /* 0x0001320c04005986 */ /* 0x0005e2000c101528 */
[----:B------:R-:W-:-:S02]  /*16860*/  ISETP.GT.AND P5, PT, R0, 0xa1, P3 ;  /* 0x000000a10000780c */ /* 0x000fc40001fa4270 */
[----:B------:R-:W-:Y:S01]  /*16870*/  F2FP.F16.F32.PACK_AB R3, RZ, R3 ;  /* 0x00000003ff03723e */ /* 0x000fe200000000ff */
[----:B------:R-:W-:Y:S01]  /*16880*/  @P1 STG.E.U16 desc[UR40][R6.64+0x130], R13 ;  /* 0x0001300d06001986 */ /* 0x000fe2000c101528 */
[----:B0-----:R-:W-:Y:S01]  /*16890*/  F2FP.F16.F32.PACK_AB R10, RZ, R8 ;  /* 0x00000008ff0a723e */ /* 0x001fe200000000ff */
[-C--:B------:R-:W-:Y:S01]  /*168a0*/  FMUL R8, R191, R2.reuse ;  /* 0x00000002bf087220 */ /* 0x080fe20000400000 */
[----:B-1----:R-:W-:Y:S01]  /*168b0*/  PRMT R11, R3, 0x7610, R11 ;  /* 0x00007610030b7816 */ /* 0x002fe2000000000b */
[----:B------:R-:W-:Y:S01]  /*168c0*/  @P0 STG.E.U16 desc[UR40][R6.64+0x132], R14 ;  /* 0x0001320e06000986 */ /* 0x000fe2000c101528 */
[----:B------:R-:W-:Y:S01]  /*168d0*/  ISETP.GT.AND P0, PT, R0, 0xa0, P2 ;  /* 0x000000a00000780c */ /* 0x000fe20001704270 */
[----:B------:R-:W-:Y:S01]  /*168e0*/  FMUL R3, R190, R2 ;  /* 0x00000002be037220 */ /* 0x000fe20000400000 */
[C---:B------:R-:W-:Y:S01]  /*168f0*/  ISETP.GT.AND P1, PT, R0.reuse, 0xa1, P2 ;  /* 0x000000a10000780c */ /* 0x040fe20001724270 */
[----:B------:R0:W-:Y:S01]  /*16900*/  @P4 STG.E.U16 desc[UR40][R4.64+0x140], R9 ;  /* 0x0001400904004986 */ /* 0x0001e2000c101528 */
[----:B------:R-:W-:-:S02]  /*16910*/  ISETP.GT.AND P4, PT, R0, 0xa8, P3 ;  /* 0x000000a80000780c */ /* 0x000fc40001f84270 */
[----:B------:R-:W-:Y:S01]  /*16920*/  F2FP.F16.F32.PACK_AB R8, RZ, R8 ;  /* 0x00000008ff08723e */ /* 0x000fe200000000ff */
[----:B------:R1:W-:Y:S03]  /*16930*/  @P5 STG.E.U16 desc[UR40][R4.64+0x142], R10 ;  /* 0x0001420a04005986 */ /* 0x0003e6000c101528 */
[----:B--2---:R-:W-:Y:S02]  /*16940*/  PRMT R12, R8, 0x7610, R12 ;  /* 0x00007610080c7816 */ /* 0x004fe4000000000c */
[----:B0-----:R-:W-:Y:S01]  /*16950*/  F2FP.F16.F32.PACK_AB R9, RZ, R3 ;  /* 0x00000003ff09723e */ /* 0x001fe200000000ff */
[-C--:B------:R-:W-:Y:S01]  /*16960*/  FMUL R3, R189, R2.reuse ;  /* 0x00000002bd037220 */ /* 0x080fe20000400000 */
[-C--:B------:R-:W-:Y:S02]  /*16970*/  FMUL R8, R188, R2.reuse ;  /* 0x00000002bc087220 */ /* 0x080fe40000400000 */
[----:B-1----:R-:W-:Y:S01]  /*16980*/  PRMT R10, R9, 0x7610, R10 ;  /* 0x00007610090a7816 */ /* 0x002fe2000000000a */
[----:B------:R0:W-:Y:S01]  /*16990*/  @P0 STG.E.U16 desc[UR40][R6.64+0x140], R11 ;  /* 0x0001400b06000986 */ /* 0x0001e2000c101528 */
[----:B------:R-:W-:Y:S01]  /*169a0*/  F2FP.F16.F32.PACK_AB R3, RZ, R3 ;  /* 0x00000003ff03723e */ /* 0x000fe200000000ff */
[----:B------:R-:W-:Y:S01]  /*169b0*/  FMUL R9, R187, R2 ;  /* 0x00000002bb097220 */ /* 0x000fe20000400000 */
[C---:B------:R-:W-:Y:S01]  /*169c0*/  ISETP.GT.AND P5, PT, R0.reuse, 0xa9, P3 ;  /* 0x000000a90000780c */ /* 0x040fe20001fa4270 */
[----:B------:R1:W-:Y:S01]  /*169d0*/  @P1 STG.E.U16 desc[UR40][R6.64+0x142], R12 ;  /* 0x0001420c06001986 */ /* 0x0003e2000c101528 */
[----:B------:R-:W-:-:S03]  /*169e0*/  ISETP.GT.AND P1, PT, R0, 0xa8, P2 ;  /* 0x000000a80000780c */ /* 0x000fc60001724270 */
[----:B------:R-:W-:Y:S01]  /*169f0*/  @P4 STG.E.U16 desc[UR40][R4.64+0x150], R10 ;  /* 0x0001500a04004986 */ /* 0x000fe2000c101528 */
[----:B------:R-:W-:Y:S02]  /*16a00*/  ISETP.GT.AND P4, PT, R0, 0xa9, P2 ;  /* 0x000000a90000780c */ /* 0x000fe40001784270 */
[----:B------:R-:W-:Y:S02]  /*16a10*/  F2FP.F16.F32.PACK_AB R8, RZ, R8 ;  /* 0x00000008ff08723e */ /* 0x000fe400000000ff */
[----:B0-----:R-:W-:Y:S01]  /*16a20*/  PRMT R11, R3, 0x7610, R11 ;  /* 0x00007610030b7816 */ /* 0x001fe2000000000b */
[-C--:B------:R-:W-:Y:S01]  /*16a30*/  FMUL R3, R186, R2.reuse ;  /* 0x00000002ba037220 */ /* 0x080fe20000400000 */
[----:B------:R-:W-:Y:S02]  /*16a40*/  F2FP.F16.F32.PACK_AB R9, RZ, R9 ;  /* 0x00000009ff09723e */ /* 0x000fe400000000ff */
[----:B-1----:R-:W-:Y:S02]  /*16a50*/  PRMT R12, R8, 0x7610, R12 ;  /* 0x00007610080c7816 */ /* 0x002fe4000000000c */
[----:B------:R-:W-:Y:S01]  /*16a60*/  F2FP.F16.F32.PACK_AB R8, RZ, R3 ;  /* 0x00000003ff08723e */ /* 0x000fe200000000ff */
[----:B------:R-:W-:Y:S01]  /*16a70*/  FMUL R3, R185, R2 ;  /* 0x00000002b9037220 */ /* 0x000fe20000400000 */
[----:B------:R-:W-:Y:S01]  /*16a80*/  PRMT R13, R9, 0x7610, R13 ;  /* 0x00007610090d7816 */ /* 0x000fe2000000000d */
[----:B------:R0:W-:Y:S01]  /*16a90*/  @P5 STG.E.U16 desc[UR40][R4.64+0x152], R11 ;  /* 0x0001520b04005986 */ /* 0x0001e2000c101528 */
[----:B------:R-:W-:-:S02]  /*16aa0*/  ISETP.GT.AND P0, PT, R0, 0xb0, P3 ;  /* 0x000000b00000780c */ /* 0x000fc40001f04270 */
        /* <DEDUP_REMOVED lines=26> */
[----:B------:R-:W-:Y:S02]  /*16c50*/  ISETP.GT.AND P1, PT, R0, 0xb8, P2 ;  /* 0x000000b80000780c */ /* 0x000fe40001724270 */
[----:B------:R-:W-:Y:S02]  /*16c60*/  F2FP.F16.F32.PACK_AB R8, RZ, R8 ;  /* 0x00000008ff08723e */ /* 0x000fe400000000ff */
[----:B0-----:R-:W-:Y:S01]  /*16c70*/  PRMT R10, R9, 0x7610, R10 ;  /* 0x00007610090a7816 */ /* 0x001fe2000000000a */
[-C--:B------:R-:W-:Y:S01]  /*16c80*/  FMUL R9, R178, R2.reuse ;  /* 0x00000002b2097220 */ /* 0x080fe20000400000 */
[----:B-1----:R-:W-:Y:S01]  /*16c90*/  PRMT R11, R3, 0x7610, R11 ;  /* 0x00007610030b7816 */ /* 0x002fe2000000000b */
[----:B------:R-:W-:Y:S01]  /*16ca0*/  FMUL R3, R177, R2 ;  /* 0x00000002b1037220 */ /* 0x000fe20000400000 */
[----:B------:R0:W-:Y:S02]  /*16cb0*/  @P5 STG.E.U16 desc[UR40][R4.64+0x170], R12 ;  /* 0x0001700c04005986 */ /* 0x0001e4000c101528 */
[----:B------:R-:W-:-:S02]  /*16cc0*/  F2FP.F16.F32.PACK_AB R9, RZ, R9 ;  /* 0x00000009ff09723e */ /* 0x000fc400000000ff */
[C---:B------:R-:W-:Y:S02]  /*16cd0*/  ISETP.GT.AND P4, PT, R0.reuse, 0xb9, P2 ;  /* 0x000000b90000780c */ /* 0x040fe40001784270 */
[----:B------:R-:W-:Y:S02]  /*16ce0*/  ISETP.GT.AND P5, PT, R0, 0xc0, P3 ;  /* 0x000000c00000780c */ /* 0x000fe40001fa4270 */
[----:B0-----:R-:W-:Y:S02]  /*16cf0*/  PRMT R12, R8, 0x7610, R12 ;  /* 0x00007610080c7816 */ /* 0x001fe4000000000c */
[----:B------:R-:W-:Y:S01]  /*16d00*/  F2FP.F16.F32.PACK_AB R8, RZ, R3 ;  /* 0x00000003ff08723e */ /* 0x000fe200000000ff */
[----:B------:R-:W-:Y:S01]  /*16d10*/  FMUL R3, R176, R2 ;  /* 0x00000002b0037220 */ /* 0x000fe20000400000 */
[----:B------:R-:W-:Y:S01]  /*16d20*/  PRMT R13, R9, 0x7610, R13 ;  /* 0x00007610090d7816 */ /* 0x000fe2000000000d */
[----:B------:R0:W-:Y:S01]  /*16d30*/  @P6 STG.E.U16 desc[UR40][R4.64+0x172], R10 ;  /* 0x0001720a04006986 */ /* 0x0001e2000c101528 */
[----:B------:R-:W-:-:S02]  /*16d40*/  ISETP.GT.AND P0, PT, R0, 0xc1, P3 ;  /* 0x000000c10000780c */ /* 0x000fc40001f04270 */
[----:B------:R-:W-:Y:S01]  /*16d50*/  F2FP.F16.F32.PACK_AB R9, RZ, R3 ;  /* 0x00000003ff09723e */ /* 0x000fe200000000ff */
[----:B------:R1:W-:Y:S01]  /*16d60*/  @P1 STG.E.U16 desc[UR40][R6.64+0x170], R11 ;  /* 0x0001700b06001986 */ /* 0x0003e2000c101528 */
[-C--:B------:R-:W-:Y:S01]  /*16d70*/  FMUL R3, R174, R2.reuse ;  /* 0x00000002ae037220 */ /* 0x080fe20000400000 */
[----:B------:R-:W-:Y:S02]  /*16d80*/  ISETP.GT.AND P1, PT, R0, 0xc0, P2 ;  /* 0x000000c00000780c */ /* 0x000fe40001724270 */
        /* <DEDUP_REMOVED lines=40> */
[C---:B------:R-:W-:Y:S01]  /*17010*/  ISETP.GT.AND P0, PT, R0.reuse, 0xd0, P2 ;  /* 0x000000d00000780c */ /* 0x040fe20001704270 */
        /* <DEDUP_REMOVED lines=11> */
[----:B------:R-:W-:Y:S01]  /*170d0*/  ISETP.GT.AND P5, PT, R0, 0xd9, P3 ;  /* 0x000000d90000780c */ /* 0x000fe20001fa4270 */
[----:B------:R-:W-:Y:S01]  /*170e0*/  FMUL R8, R164, R2 ;  /* 0x00000002a4087220 */ /* 0x000fe20000400000 */
[----:B------:R-:W-:Y:S01]  /*170f0*/  @P0 STG.E.U16 desc[UR40][R6.64+0x1a0], R14 ;  /* 0x0001a00e06000986 */ /* 0x000fe2000c101528 */
[----:B------:R-:W-:-:S03]  /*17100*/  ISETP.GT.AND P0, PT, R0, 0xd8, P2 ;  /* 0x000000d80000780c */ /* 0x000fc60001704270 */
[----:B------:R0:W-:Y:S01]  /*17110*/  @P1 STG.E.U16 desc[UR40][R6.64+0x1a2], R9 ;  /* 0x0001a20906001986 */ /* 0x0001e2000c101528 */
[----:B------:R-:W-:Y:S02]  /*17120*/  F2FP.F16.F32.PACK_AB R8, RZ, R8 ;  /* 0x00000008ff08723e */ /* 0x000fe400000000ff */
[----:B------:R-:W-:Y:S02]  /*17130*/  ISETP.GT.AND P1, PT, R0, 0xd9, P2 ;  /* 0x000000d90000780c */ /* 0x000fe40001724270 */
        /* <DEDUP_REMOVED lines=16> */
[----:B------:R1:W-:Y:S01]  /*17240*/  @P1 STG.E.U16 desc[UR40][R6.64+0x1b2], R10 ;  /* 0x0001b20a06001986 */ /* 0x0003e2000c101528 */
[C---:B------:R-:W-:Y:S02]  /*17250*/  ISETP.GT.AND P1, PT, R0.reuse, 0xe0, P2 ;  /* 0x000000e00000780c */ /* 0x040fe40001724270 */
[----:B------:R-:W-:Y:S02]  /*17260*/  ISETP.GT.AND P0, PT, R0, 0xe1, P2 ;  /* 0x000000e10000780c */ /* 0x000fe40001704270 */
[----:B0-----:R-:W-:Y:S02]  /*17270*/  PRMT R12, R8, 0x7610, R12 ;  /* 0x00007610080c7816 */ /* 0x001fe4000000000c */
[----:B------:R-:W-:Y:S01]  /*17280*/  F2FP.F16.F32.PACK_AB R8, RZ, R3 ;  /* 0x00000003ff08723e */ /* 0x000fe200000000ff */
[----:B------:R-:W-:Y:S01]  /*17290*/  FMUL R3, R157, R2 ;  /* 0x000000029d037220 */ /* 0x000fe20000400000 */
[----:B------:R0:W-:Y:S01]  /*172a0*/  @P4 STG.E.U16 desc[UR40][R4.64+0x1c0], R11 ;  /* 0x0001c00b04004986 */ /* 0x0001e2000c101528 */
[----:B-1----:R-:W-:-:S02]  /*172b0*/  PRMT R10, R9, 0x7610, R10 ;  /* 0x00007610090a7816 */ /* 0x002fc4000000000a */
[----:B------:R-:W-:Y:S01]  /*172c0*/  PRMT R13, R8, 0x7610, R13 ;  /* 0x00007610080d7816 */ /* 0x000fe2000000000d */
[----:B------:R-:W-:Y:S01]  /*172d0*/  @P5 STG.E.U16 desc[UR40][R4.64+0x1c2], R12 ;  /* 0x0001c20c04005986 */ /* 0x000fe2000c101528 */
[-C--:B------:R-:W-:Y:S01]  /*172e0*/  FMUL R8, R156, R2.reuse ;  /* 0x000000029c087220 */ /* 0x080fe20000400000 */
[C---:B------:R-:W-:Y:S02]  /*172f0*/  ISETP.GT.AND P4, PT, R0.reuse, 0xe8, P3 ;  /* 0x000000e80000780c */ /* 0x040fe40001f84270 */
[----:B------:R-:W-:Y:S01]  /*17300*/  F2FP.F16.F32.PACK_AB R9, RZ, R3 ;  /* 0x00000003ff09723e */ /* 0x000fe200000000ff */
[----:B------:R-:W-:Y:S01]  /*17310*/  FMUL R3, R155, R2 ;  /* 0x000000029b037220 */ /* 0x000fe20000400000 */
[C---:B------:R-:W-:Y:S02]  /*17320*/  ISETP.GT.AND P5, PT, R0.reuse, 0xe9, P3 ;  /* 0x000000e90000780c */ /* 0x040fe40001fa4270 */
[----:B------:R-:W-:Y:S02]  /*17330*/  ISETP.GT.AND P6, PT, R0, 0xe8, P2 ;  /* 0x000000e80000780c */ /* 0x000fe400017c4270 */
[----:B------:R-:W-:Y:S01]  /*17340*/  F2FP.F16.F32.PACK_AB R8, RZ, R8 ;  /* 0x00000008ff08723e */ /* 0x000fe200000000ff */
[----:B------:R1:W-:Y:S01]  /*17350*/  @P1 STG.E.U16 desc[UR40][R6.64+0x1c0], R10 ;  /* 0x0001c00a06001986 */ /* 0x0003e2000c101528 */
[----:B------:R-:W-:-:S02]  /*17360*/  F2FP.F16.F32.PACK_AB R3, RZ, R3 ;  /* 0x00000003ff03723e */ /* 0x000fc400000000ff */
[C---:B------:R-:W-:Y:S01]  /*17370*/  ISETP.GT.AND P1, PT, R17.reuse, 0x80, PT ;  /* 0x000000801100780c */ /* 0x040fe20003f24270 */
[----:B------:R2:W-:Y:S01]  /*17380*/  @P0 STG.E.U16 desc[UR40][R6.64+0x1c2], R13 ;  /* 0x0001c20d06000986 */ /* 0x0005e2000c101528 */
[----:B------:R-:W-:Y:S02]  /*17390*/  ISETP.GT.AND P0, PT, R17, 0x88, PT ;  /* 0x000000881100780c */ /* 0x000fe40003f04270 */
[----:B0-----:R-:W-:Y:S02]  /*173a0*/  PRMT R11, R8, 0x7610, R11 ;  /* 0x00007610080b7816 */ /* 0x001fe4000000000b */
[----:B------:R-:W-:Y:S02]  /*173b0*/  PRMT R17, R3, 0x7610, R17 ;  /* 0x0000761003117816 */ /* 0x000fe40000000011 */
[----:B-1----:R-:W-:Y:S01]  /*173c0*/  PRMT R10, R9, 0x7610, R10 ;  /* 0x00007610090a7816 */ /* 0x002fe2000000000a */
[----:B------:R-:W-:-:S04]  /*173d0*/  FMUL R3, R154, R2 ;  /* 0x000000029a037220 */ /* 0x000fc80000400000 */
[----:B------:R-:W-:Y:S01]  /*173e0*/  @P4 STG.E.U16 desc[UR40][R4.64+0x1d0], R10 ;  /* 0x0001d00a04004986 */ /* 0x000fe2000c101528 */
[----:B------:R-:W-:-:S03]  /*173f0*/  ISETP.GT.AND P4, PT, R0, 0xe9, P2 ;  /* 0x000000e90000780c */ /* 0x000fc60001784270 */
[----:B------:R0:W-:Y:S01]  /*17400*/  @P5 STG.E.U16 desc[UR40][R4.64+0x1d2], R11 ;  /* 0x0001d20b04005986 */ /* 0x0001e2000c101528 */
[----:B------:R-:W-:-:S03]  /*17410*/  ISETP.GT.AND P5, PT, R0, 0xf0, P3 ;  /* 0x000000f00000780c */ /* 0x000fc60001fa4270 */
[----:B------:R-:W-:Y:S01]  /*17420*/  @P6 STG.E.U16 desc[UR40][R6.64+0x1d0], R17 ;  /* 0x0001d01106006986 */ /* 0x000fe2000c101528 */
[----:B------:R-:W-:Y:S01]  /*17430*/  ISETP.GT.AND P6, PT, R0, 0xf1, P3 ;  /* 0x000000f10000780c */ /* 0x000fe20001fc4270 */
[-C--:B------:R-:W-:Y:S01]  /*17440*/  FMUL R8, R153, R2.reuse ;  /* 0x0000000299087220 */ /* 0x080fe20000400000 */
[----:B------:R-:W-:Y:S01]  /*17450*/  FMUL R9, R152, R2 ;  /* 0x0000000298097220 */ /* 0x000fe20000400000 */
[----:B--2---:R-:W-:-:S03]  /*17460*/  F2FP.F16.F32.PACK_AB R13, RZ, R3 ;  /* 0x00000003ff0d723e */ /* 0x004fc600000000ff */
[----:B------:R-:W-:Y:S02]  /*17470*/  F2FP.F16.F32.PACK_AB R14, RZ, R8 ;  /* 0x00000008ff0e723e */ /* 0x000fe400000000ff */
[----:B------:R-:W-:Y:S01]  /*17480*/  F2FP.F16.F32.PACK_AB R15, RZ, R9 ;  /* 0x00000009ff0f723e */ /* 0x000fe200000000ff */
[----:B------:R-:W-:Y:S01]  /*17490*/  @P4 STG.E.U16 desc[UR40][R6.64+0x1d2], R13 ;  /* 0x0001d20d06004986 */ /* 0x000fe2000c101528 */
[----:B------:R-:W-:-:S03]  /*174a0*/  ISETP.GT.AND P4, PT, R0, 0xf1, P2 ;  /* 0x000000f10000780c */ /* 0x000fc60001784270 */
[----:B------:R-:W-:Y:S04]  /*174b0*/  @P5 STG.E.U16 desc[UR40][R4.64+0x1e0], R14 ;  /* 0x0001e00e04005986 */ /* 0x000fe8000c101528 */
[----:B------:R-:W-:Y:S01]  /*174c0*/  @P6 STG.E.U16 desc[UR40][R4.64+0x1e2], R15 ;  /* 0x0001e20f04006986 */ /* 0x000fe2000c101528 */
[----:B------:R-:W-:Y:S01]  /*174d0*/  ISETP.GT.AND P6, PT, R0, 0xf0, P2 ;  /* 0x000000f00000780c */ /* 0x000fe200017c4270 */
[-C--:B0-----:R-:W-:Y:S01]  /*174e0*/  FMUL R11, R23, R2.reuse ;  /* 0x00000002170b7220 */ /* 0x081fe20000400000 */
[----:B------:R-:W-:-:S04]  /*174f0*/  FMUL R12, R22, R2 ;  /* 0x00000002160c7220 */ /* 0x000fc80000400000 */
[----:B------:R-:W-:Y:S02]  /*17500*/  F2FP.F16.F32.PACK_AB R11, RZ, R11 ;  /* 0x0000000bff0b723e */ /* 0x000fe400000000ff */
[----:B------:R-:W-:Y:S02]  /*17510*/  F2FP.F16.F32.PACK_AB R12, RZ, R12 ;  /* 0x0000000cff0c723e */ /* 0x000fe400000000ff */
[C---:B------:R-:W-:Y:S02]  /*17520*/  ISETP.GT.AND P5, PT, R0.reuse, 0xf8, P3 ;  /* 0x000000f80000780c */ /* 0x040fe40001fa4270 */
[----:B------:R-:W-:Y:S01]  /*17530*/  ISETP.GT.AND P3, PT, R0, 0xf9, P3 ;  /* 0x000000f90000780c */ /* 0x000fe20001f64270 */
[----:B------:R-:W-:Y:S01]  /*17540*/  @P6 STG.E.U16 desc[UR40][R6.64+0x1e0], R11 ;  /* 0x0001e00b06006986 */ /* 0x000fe2000c101528 */
[----:B------:R-:W-:-:S03]  /*17550*/  FMUL R10, R21, R2 ;  /* 0x00000002150a7220 */ /* 0x000fc60000400000 */
[----:B------:R0:W-:Y:S01]  /*17560*/  @P4 STG.E.U16 desc[UR40][R6.64+0x1e2], R12 ;  /* 0x0001e20c06004986 */ /* 0x0001e2000c101528 */
[----:B------:R-:W-:Y:S01]  /*17570*/  ISETP.GT.AND P4, PT, R0, 0xf8, P2 ;  /* 0x000000f80000780c */ /* 0x000fe20001784270 */
[-C--:B------:R-:W-:Y:S01]  /*17580*/  FMUL R9, R20, R2.reuse ;  /* 0x0000000214097220 */ /* 0x080fe20000400000 */
[-C--:B------:R-:W-:Y:S01]  /*17590*/  FMUL R8, R18, R2.reuse ;  /* 0x0000000212087220 */ /* 0x080fe20000400000 */
[----:B------:R-:W-:Y:S01]  /*175a0*/  FMUL R3, R19, R2 ;  /* 0x0000000213037220 */ /* 0x000fe20000400000 */
[----:B------:R-:W-:Y:S02]  /*175b0*/  F2FP.F16.F32.PACK_AB R10, RZ, R10 ;  /* 0x0000000aff0a723e */ /* 0x000fe400000000ff */
[----:B------:R-:W-:Y:S02]  /*175c0*/  ISETP.GT.AND P2, PT, R0, 0xf9, P2 ;  /* 0x000000f90000780c */ /* 0x000fe40001744270 */
[----:B------:R-:W-:Y:S02]  /*175d0*/  F2FP.F16.F32.PACK_AB R9, RZ, R9 ;  /* 0x00000009ff09723e */ /* 0x000fe400000000ff */
[----:B------:R-:W-:-:S02]  /*175e0*/  F2FP.F16.F32.PACK_AB R8, RZ, R8 ;  /* 0x00000008ff08723e */ /* 0x000fc400000000ff */
[----:B------:R-:W-:Y:S01]  /*175f0*/  F2FP.F16.F32.PACK_AB R3, RZ, R3 ;  /* 0x00000003ff03723e */ /* 0x000fe200000000ff */
[----:B------:R-:W-:Y:S01]  /*17600*/  @P5 STG.E.U16 desc[UR40][R4.64+0x1f0], R10 ;  /* 0x0001f00a04005986 */ /* 0x000fe2000c101528 */
[----:B0-----:R-:W-:Y:S01]  /*17610*/  PRMT R12, R8, 0x7610, R12 ;  /* 0x00007610080c7816 */ /* 0x001fe2000000000c */
[----:B------:R-:W-:Y:S01]  /*17620*/  @P4 IMAD.MOV.U32 R8, RZ, RZ, R6 ;  /* 0x000000ffff084224 */ /* 0x000fe200078e0006 */
[----:B------:R-:W-:Y:S01]  /*17630*/  PRMT R11, R3, 0x7610, R11 ;  /* 0x00007610030b7816 */ /* 0x000fe2000000000b */
[----:B------:R0:W-:Y:S01]  /*17640*/  @P3 STG.E.U16 desc[UR40][R4.64+0x1f2], R9 ;  /* 0x0001f20904003986 */ /* 0x0001e2000c101528 */
[----:B------:R-:W-:Y:S02]  /*17650*/  USHF.L.U32 UR12, UR8, 0x8, URZ ;  /* 0x00000008080c7899 */ /* 0x000fe4000800063f */
[----:B------:R-:W-:Y:S01]  /*17660*/  USHF.L.U64.HI UR11, UR8, 0x8, UR9 ;  /* 0x00000008080b7899 */ /* 0x000fe20008010209 */
[----:B0-----:R-:W-:-:S03]  /*17670*/  @P4 MOV R9, R7 ;  /* 0x0000000700094202 */ /* 0x001fc60000000f00 */
[----:B------:R-:W-:Y:S02]  /*17680*/  IMAD.U32 R3, RZ, RZ, UR12 ;  /* 0x0000000cff037e24 */ /* 0x000fe4000f8e00ff */
[----:B------:R0:W-:Y:S01]  /*17690*/  @P4 STG.E.U16 desc[UR40][R8.64+0x1f0], R11 ;  /* 0x0001f00b08004986 */ /* 0x0001e2000c101528 */
[C---:B------:R-:W-:Y:S02]  /*176a0*/  ISETP.GT.AND P3, PT, R0.reuse, RZ, P1 ;  /* 0x000000ff0000720c */ /* 0x040fe40000f64270 */
[----:B------:R-:W-:Y:S01]  /*176b0*/  ISETP.GT.AND P4, PT, R0, 0x1, P1 ;  /* 0x000000010000780c */ /* 0x000fe20000f84270 */
[-C--:B------:R-:W-:Y:S01]  /*176c0*/  FMUL R24, R24, R2.reuse ;  /* 0x0000000218187220 */ /* 0x080fe20000400000 */
[----:B------:R-:W-:Y:S01]  /*176d0*/  FMUL R25, R25, R2 ;  /* 0x0000000219197220 */ /* 0x000fe20000400000 */
[----:B0-----:R-:W-:Y:S01]  /*176e0*/  @P2 IMAD.MOV.U32 R8, RZ, RZ, R6 ;  /* 0x000000ffff082224 */ /* 0x001fe200078e0006 */
[----:B------:R-:W-:Y:S01]  /*176f0*/  @P2 MOV R9, R7 ;  /* 0x0000000700092202 */ /* 0x000fe20000000f00 */
[----:B------:R-:W-:-:S04]  /*17700*/  IMAD.U32 R7, RZ, RZ, UR11 ;  /* 0x0000000bff077e24 */ /* 0x000fc8000f8e00ff */
[----:B------:R0:W-:Y:S01]  /*17710*/  @P2 STG.E.U16 desc[UR40][R8.64+0x1f2], R12 ;  /* 0x0001f20c08002986 */ /* 0x0001e2000c101528 */
[C---:B------:R-:W-:Y:S02]  /*17720*/  IADD3 R6, P2, P6, R4.reuse, UR5, R3 ;  /* 0x0000000504067c10 */ /* 0x040fe4000fe5e003 */
[----:B------:R-:W-:Y:S02]  /*17730*/  IADD3 R4, P5, R4, UR12, RZ ;  /* 0x0000000c04047c10 */ /* 0x000fe4000ffbe0ff */
[C---:B------:R-:W-:Y:S02]  /*17740*/  IADD3.X R7, R5.reuse, UR4, R7, P2, P6 ;  /* 0x0000000405077c10 */ /* 0x040fe400097ec407 */
[----:B------:R-:W-:Y:S02]  /*17750*/  F2FP.F16.F32.PACK_AB R24, RZ, R24 ;  /* 0x00000018ff18723e */ /* 0x000fe400000000ff */
[----:B------:R-:W-:Y:S02]  /*17760*/  IADD3.X R5, R5, UR11, RZ, P5, !PT ;  /* 0x0000000b05057c10 */ /* 0x000fe4000affe4ff */
[----:B------:R-:W-:-:S02]  /*17770*/  F2FP.F16.F32.PACK_AB R25, RZ, R25 ;  /* 0x00000019ff19723e */ /* 0x000fc400000000ff */
[C---:B------:R-:W-:Y:S01]  /*17780*/  ISETP.GT.AND P2, PT, R0.reuse, RZ, P0 ;  /* 0x000000ff0000720c */ /* 0x040fe20000744270 */
[----:B------:R-:W-:Y:S01]  /*17790*/  @P3 STG.E.U16 desc[UR40][R4.64], R24 ;  /* 0x0000001804003986 */ /* 0x000fe2000c101528 */
[----:B------:R-:W-:Y:S01]  /*177a0*/  ISETP.GT.AND P3, PT, R0, 0x1, P0 ;  /* 0x000000010000780c */ /* 0x000fe20000764270 */
[-C--:B------:R-:W-:Y:S02]  /*177b0*/  FMUL R26, R26, R2.reuse ;  /* 0x000000021a1a7220 */ /* 0x080fe40000400000 */
[----:B------:R-:W-:Y:S01]  /*177c0*/  @P4 STG.E.U16 desc[UR40][R4.64+0x2], R25 ;  /* 0x0000021904004986 */ /* 0x000fe2000c101528 */
[----:B------:R-:W-:Y:S01]  /*177d0*/  ISETP.GT.AND P4, PT, R0, 0x8, P1 ;  /* 0x000000080000780c */ /* 0x000fe20000f84270 */
[-C--:B------:R-:W-:Y:S01]  /*177e0*/  FMUL R27, R27, R2.reuse ;  /* 0x000000021b1b7220 */ /* 0x080fe20000400000 */
[----:B0-----:R-:W-:Y:S01]  /*177f0*/  IADD3 R8, P5, R4, UR5, RZ ;  /* 0x0000000504087c10 */ /* 0x001fe2000ffbe0ff */
[----:B------:R-:W-:Y:S01]  /*17800*/  FMUL R28, R28, R2 ;  /* 0x000000021c1c7220 */ /* 0x000fe20000400000 */
[----:B------:R-:W-:-:S02]  /*17810*/  F2FP.F16.F32.PACK_AB R26, RZ, R26 ;  /* 0x0000001aff1a723e */ /* 0x000fc400000000ff */
[----:B------:R-:W-:Y:S02]  /*17820*/  IADD3.X R9, R5, UR4, RZ, P5, !PT ;  /* 0x0000000405097c10 */ /* 0x000fe4000affe4ff */
[----:B------:R-:W-:Y:S02]  /*17830*/  F2FP.F16.F32.PACK_AB R27, RZ, R27 ;  /* 0x0000001bff1b723e */ /* 0x000fe400000000ff */
[----:B------:R-:W-:Y:S01]  /*17840*/  F2FP.F16.F32.PACK_AB R28, RZ, R28 ;  /* 0x0000001cff1c723e */ /* 0x000fe200000000ff */
[----:B------:R-:W-:Y:S01]  /*17850*/  @P2 STG.E.U16 desc[UR40][R8.64], R26 ;  /* 0x0000001a08002986 */ /* 0x000fe2000c101528 */
[C---:B------:R-:W-:Y:S02]  /*17860*/  ISETP.GT.AND P5, PT, R0.reuse, 0x9, P1 ;  /* 0x000000090000780c */ /* 0x040fe40000fa4270 */
[C---:B------:R-:W-:Y:S01]  /*17870*/  ISETP.GT.AND P2, PT, R0.reuse, 0x8, P0 ;  /* 0x000000080000780c */ /* 0x040fe20000744270 */
[----:B------:R-:W-:Y:S01]  /*17880*/  @P3 STG.E.U16 desc[UR40][R8.64+0x2], R27 ;  /* 0x0000021b08003986 */ /* 0x000fe2000c101528 */
[-C--:B------:R-:W-:Y:S01]  /*17890*/  FMUL R29, R29, R2.reuse ;  /* 0x000000021d1d7220 */ /* 0x080fe20000400000 */
[----:B------:R-:W-:Y:S01]  /*178a0*/  ISETP.GT.AND P3, PT, R0, 0x9, P0 ;  /* 0x000000090000780c */ /* 0x000fe20000764270 */
[-C--:B------:R-:W-:Y:S01]  /*178b0*/  FMUL R30, R30, R2.reuse ;  /* 0x000000021e1e7220 */ /* 0x080fe20000400000 */
[----:B------:R-:W-:Y:S01]  /*178c0*/  @P4 STG.E.U16 desc[UR40][R4.64+0x10], R28 ;  /* 0x0000101c04004986 */ /* 0x000fe2000c101528 */
[----:B------:R-:W-:Y:S01]  /*178d0*/  ISETP.GT.AND P4, PT, R0, 0x10, P1 ;  /* 0x000000100000780c */ /* 0x000fe20000f84270 */
[-C--:B------:R-:W-:Y:S01]  /*178e0*/  FMUL R31, R31, R2.reuse ;  /* 0x000000021f1f7220 */ /* 0x080fe20000400000 */
[----:B------:R-:W-:Y:S01]  /*178f0*/  IADD3 R10, P6, R4, UR5, RZ ;  /* 0x00000005040a7c10 */ /* 0x000fe2000ffde0ff */
[----:B------:R-:W-:Y:S01]  /*17900*/  FMUL R32, R32, R2 ;  /* 0x0000000220207220 */ /* 0x000fe20000400000 */
[----:B------:R-:W-:-:S02]  /*17910*/  F2FP.F16.F32.PACK_AB R29, RZ, R29 ;  /* 0x0000001dff1d723e */ /* 0x000fc400000000ff */
[----:B------:R-:W-:Y:S02]  /*17920*/  F2FP.F16.F32.PACK_AB R30, RZ, R30 ;  /* 0x0000001eff1e723e */ /* 0x000fe400000000ff */
[----:B------:R-:W-:Y:S02]  /*17930*/  IADD3.X R11, R5, UR4, RZ, P6, !PT ;  /* 0x00000004050b7c10 */ /* 0x000fe4000b7fe4ff */
[----:B------:R-:W-:Y:S01]  /*17940*/  F2FP.F16.F32.PACK_AB R31, RZ, R31 ;  /* 0x0000001fff1f723e */ /* 0x000fe200000000ff */
[----:B------:R-:W-:Y:S01]  /*17950*/  @P5 STG.E.U16 desc[UR40][R4.64+0x12], R29 ;  /* 0x0000121d04005986 */ /* 0x000fe2000c101528 */
[----:B------:R-:W-:Y:S02]  /*17960*/  F2FP.F16.F32.PACK_AB R32, RZ, R32 ;  /* 0x00000020ff20723e */ /* 0x000fe400000000ff */
[C---:B------:R-:W-:Y:S01]  /*17970*/  ISETP.GT.AND P5, PT, R0.reuse, 0x11, P1 ;  /* 0x000000110000780c */ /* 0x040fe20000fa4270 */
[----:B------:R-:W-:Y:S01]  /*17980*/  @P2 STG.E.U16 desc[UR40][R10.64+0x10], R30 ;  /* 0x0000101e0a002986 */ /* 0x000fe2000c101528 */
[----:B------:R-:W-:Y:S01]  /*17990*/  ISETP.GT.AND P2, PT, R0, 0x10, P0 ;  /* 0x000000100000780c */ /* 0x000fe20000744270 */
[----:B------:R-:W-:-:S02]  /*179a0*/  FMUL R33, R33, R2 ;  /* 0x0000000221217220 */ /* 0x000fc40000400000 */
[----:B------:R-:W-:Y:S01]  /*179b0*/  @P3 STG.E.U16 desc[UR40][R6.64+0x12], R31 ;  /* 0x0000121f06003986 */ /* 0x000fe2000c101528 */
[----:B------:R-:W-:Y:S01]  /*179c0*/  ISETP.GT.AND P3, PT, R0, 0x11, P0 ;  /* 0x000000110000780c */ /* 0x000fe20000764270 */
[-C--:B------:R-:W-:Y:S02]  /*179d0*/  FMUL R34, R34, R2.reuse ;  /* 0x0000000222227220 */ /* 0x080fe40000400000 */
[----:B------:R-:W-:Y:S01]  /*179e0*/  @P4 STG.E.U16 desc[UR40][R4.64+0x20], R32 ;  /* 0x0000202004004986 */ /* 0x000fe2000c101528 */
[----:B------:R-:W-:Y:S01]  /*179f0*/  ISETP.GT.AND P4, PT, R0, 0x18, P1 ;  /* 0x000000180000780c */ /* 0x000fe20000f84270 */
[-C--:B------:R-:W-:Y:S01]  /*17a00*/  FMUL R35, R35, R2.reuse ;  /* 0x0000000223237220 */ /* 0x080fe20000400000 */
[----:B------:R-:W-:Y:S01]  /*17a10*/  FMUL R36, R36, R2 ;  /* 0x0000000224247220 */ /* 0x000fe20000400000 */
[----:B------:R-:W-:Y:S02]  /*17a20*/  F2FP.F16.F32.PACK_AB R33, RZ, R33 ;  /* 0x00000021ff21723e */ /* 0x000fe400000000ff */
[----:B------:R-:W-:-:S02]  /*17a30*/  F2FP.F16.F32.PACK_AB R34, RZ, R34 ;  /* 0x00000022ff22723e */ /* 0x000fc400000000ff */
[----:B------:R-:W-:Y:S01]  /*17a40*/  F2FP.F16.F32.PACK_AB R35, RZ, R35 ;  /* 0x00000023ff23723e */ /* 0x000fe200000000ff */
[----:B------:R-:W-:Y:S01]  /*17a50*/  @P5 STG.E.U16 desc[UR40][R4.64+0x22], R33 ;  /* 0x0000222104005986 */ /* 0x000fe2000c101528 */
[----:B------:R-:W-:Y:S02]  /*17a60*/  F2FP.F16.F32.PACK_AB R36, RZ, R36 ;  /* 0x00000024ff24723e */ /* 0x000fe400000000ff */
[C---:B------:R-:W-:Y:S01]  /*17a70*/  ISETP.GT.AND P5, PT, R0.reuse, 0x19, P1 ;  /* 0x000000190000780c */ /* 0x040fe20000fa4270 */
[----:B------:R-:W-:Y:S01]  /*17a80*/  @P2 STG.E.U16 desc[UR40][R6.64+0x20], R34 ;  /* 0x0000202206002986 */ /* 0x000fe2000c101528 */
[C---:B------:R-:W-:Y:S01]  /*17a90*/  ISETP.GT.AND P2, PT, R0.reuse, 0x18, P0 ;  /* 0x000000180000780c */ /* 0x040fe20000744270 */
[-C--:B------:R-:W-:Y:S02]  /*17aa0*/  FMUL R37, R37, R2.reuse ;  /* 0x0000000225257220 */ /* 0x080fe40000400000 */
[----:B------:R-:W-:Y:S01]  /*17ab0*/  @P3 STG.E.U16 desc[UR40][R6.64+0x22], R35 ;  /* 0x0000222306003986 */ /* 0x000fe2000c101528 */
[----:B------:R-:W-:Y:S01]  /*17ac0*/  ISETP.GT.AND P3, PT, R0, 0x19, P0 ;  /* 0x000000190000780c */ /* 0x000fe20000764270 */
[----:B------:R-:W-:-:S02]  /*17ad0*/  FMUL R38, R38, R2 ;  /* 0x0000000226267220 */ /* 0x000fc40000400000 */
[----:B------:R-:W-:Y:S01]  /*17ae0*/  @P4 STG.E.U16 desc[UR40][R4.64+0x30], R36 ;  /* 0x0000302404004986 */ /* 0x000fe2000c101528 */
[----:B------:R-:W-:Y:S01]  /*17af0*/  ISETP.GT.AND P4, PT, R0, 0x20, P1 ;  /* 0x000000200000780c */ /* 0x000fe20000f84270 */
[-C--:B------:R-:W-:Y:S01]  /*17b00*/  FMUL R39, R39, R2.reuse ;  /* 0x0000000227277220 */ /* 0x080fe20000400000 */
[----:B------:R-:W-:Y:S01]  /*17b10*/  FMUL R40, R40, R2 ;  /* 0x0000000228287220 */ /* 0x000fe20000400000 */
[----:B------:R-:W-:Y:S02]  /*17b20*/  F2FP.F16.F32.PACK_AB R37, RZ, R37 ;  /* 0x00000025ff25723e */ /* 0x000fe400000000ff */
[----:B------:R-:W-:Y:S02]  /*17b30*/  F2FP.F16.F32.PACK_AB R38, RZ, R38 ;  /* 0x00000026ff26723e */ /* 0x000fe400000000ff */
[----:B------:R-:W-:Y:S01]  /*17b40*/  F2FP.F16.F32.PACK_AB R39, RZ, R39 ;  /* 0x00000027ff27723e */ /* 0x000fe200000000ff */
[----:B------:R-:W-:Y:S01]  /*17b50*/  @P5 STG.E.U16 desc[UR40][R4.64+0x32], R37 ;  /* 0x0000322504005986 */ /* 0x000fe2000c101528 */
[----:B------:R-:W-:-:S02]  /*17b60*/  F2FP.F16.F32.PACK_AB R40, RZ, R40 ;  /* 0x00000028ff28723e */ /* 0x000fc400000000ff */
[C---:B------:R-:W-:Y:S01]  /*17b70*/  ISETP.GT.AND P5, PT, R0.reuse, 0x21, P1 ;  /* 0x000000210000780c */ /* 0x040fe20000fa4270 */
[----:B------:R-:W-:Y:S01]  /*17b80*/  @P2 STG.E.U16 desc[UR40][R6.64+0x30], R38 ;  /* 0x0000302606002986 */ /* 0x000fe2000c101528 */
[C---:B------:R-:W-:Y:S01]  /*17b90*/  ISETP.GT.AND P2, PT, R0.reuse, 0x20, P0 ;  /* 0x000000200000780c */ /* 0x040fe20000744270 */
[-C--:B------:R-:W-:Y:S02]  /*17ba0*/  FMUL R41, R41, R2.reuse ;  /* 0x0000000229297220 */ /* 0x080fe40000400000 */
[----:B------:R-:W-:Y:S01]  /*17bb0*/  @P3 STG.E.U16 desc[UR40][R6.64+0x32], R39 ;  /* 0x0000322706003986 */ /* 0x000fe2000c101528 */
[----:B------:R-:W-:Y:S01]  /*17bc0*/  ISETP.GT.AND P3, PT, R0, 0x21, P0 ;  /* 0x000000210000780c */ /* 0x000fe20000764270 */
[-C--:B------:R-:W-:Y:S02]  /*17bd0*/  FMUL R42, R42, R2.reuse ;  /* 0x000000022a2a7220 */ /* 0x080fe40000400000 */
[----:B------:R-:W-:Y:S01]  /*17be0*/  @P4 STG.E.U16 desc[UR40][R4.64+0x40], R40 ;  /* 0x0000402804004986 */ /* 0x000fe2000c101528 */
[----:B------:R-:W-:Y:S01]  /*17bf0*/  ISETP.GT.AND P4, PT, R0, 0x28, P1 ;  /* 0x000000280000780c */ /* 0x000fe20000f84270 */
[-C--:B------:R-:W-:Y:S01]  /*17c00*/  FMUL R43, R43, R2.reuse ;  /* 0x000000022b2b7220 */ /* 0x080fe20000400000 */
[----:B------:R-:W-:Y:S01]  /*17c10*/  FMUL R44, R44, R2 ;  /* 0x000000022c2c7220 */ /* 0x000fe20000400000 */
[----:B------:R-:W-:-:S02]  /*17c20*/  F2FP.F16.F32.PACK_AB R41, RZ, R41 ;  /* 0x00000029ff29723e */ /* 0x000fc400000000ff */
[----:B------:R-:W-:Y:S02]  /*17c30*/  F2FP.F16.F32.PACK_AB R42, RZ, R42 ;  /* 0x0000002aff2a723e */ /* 0x000fe400000000ff */
        /* <DEDUP_REMOVED lines=357> */
[----:B------:R-:W-:Y:S01]  /*19290*/  ISETP.GT.AND P2, PT, R0, 0xd8, P0 ;  /* 0x000000d80000780c */ /* 0x000fe20000744270 */
[-C--:B------:R-:W-:Y:S02]  /*192a0*/  FMUL R133, R133, R2.reuse ;  /* 0x0000000285857220 */ /* 0x080fe40000400000 */
[----:B------:R-:W-:Y:S01]  /*192b0*/  @P3 STG.E.U16 desc[UR40][R6.64+0x1a2], R131 ;  /* 0x0001a28306003986 */ /* 0x000fe2000c101528 */
[----:B------:R-:W-:-:S03]  /*192c0*/  FMUL R134, R134, R2 ;  /* 0x0000000286867220 */ /* 0x000fc60000400000 */
[----:B------:R-:W-:Y:S01]  /*192d0*/  @P4 STG.E.U16 desc[UR40][R4.64+0x1b0], R132 ;  /* 0x0001b08404004986 */ /* 0x000fe2000c101528 */
[C---:B------:R-:W-:Y:S01]  /*192e0*/  ISETP.GT.AND P4, PT, R0.reuse, 0xd9, P0 ;  /* 0x000000d90000780c */ /* 0x040fe20000784270 */
[----:B------:R-:W-:Y:S01]  /*192f0*/  FMUL R135, R135, R2 ;  /* 0x0000000287877220 */ /* 0x000fe20000400000 */
[----:B------:R-:W-:Y:S02]  /*19300*/  F2FP.F16.F32.PACK_AB R133, RZ, R133 ;  /* 0x00000085ff85723e */ /* 0x000fe400000000ff */
[----:B------:R-:W-:Y:S02]  /*19310*/  F2FP.F16.F32.PACK_AB R134, RZ, R134 ;  /* 0x00000086ff86723e */ /* 0x000fe400000000ff */
[----:B------:R-:W-:Y:S01]  /*19320*/  F2FP.F16.F32.PACK_AB R135, RZ, R135 ;  /* 0x00000087ff87723e */ /* 0x000fe200000000ff */
[----:B------:R-:W-:Y:S01]  /*19330*/  @P5 STG.E.U16 desc[UR40][R4.64+0x1b2], R133 ;  /* 0x0001b28504005986 */ /* 0x000fe2000c101528 */
[----:B------:R-:W-:-:S03]  /*19340*/  ISETP.GT.AND P5, PT, R0, 0xe0, P1 ;  /* 0x000000e00000780c */ /* 0x000fc60000fa4270 */
[----:B------:R-:W-:Y:S01]  /*19350*/  @P2 STG.E.U16 desc[UR40][R6.64+0x1b0], R134 ;  /* 0x0001b08606002986 */ /* 0x000fe2000c101528 */
[----:B------:R-:W-:Y:S01]  /*19360*/  ISETP.GT.AND P2, PT, R0, 0xe1, P1 ;  /* 0x000000e10000780c */ /* 0x000fe20000f44270 */
[-C--:B------:R-:W-:Y:S01]  /*19370*/  FMUL R136, R136, R2.reuse ;  /* 0x0000000288887220 */ /* 0x080fe20000400000 */
[C---:B------:R-:W-:Y:S01]  /*19380*/  ISETP.GT.AND P3, PT, R0.reuse, 0xe0, P0 ;  /* 0x000000e00000780c */ /* 0x040fe20000764270 */
[----:B------:R-:W-:Y:S01]  /*19390*/  @P4 STG.E.U16 desc[UR40][R6.64+0x1b2], R135 ;  /* 0x0001b28706004986 */ /* 0x000fe2000c101528 */
[-C--:B------:R-:W-:Y:S01]  /*193a0*/  FMUL R137, R137, R2.reuse ;  /* 0x0000000289897220 */ /* 0x080fe20000400000 */
[----:B------:R-:W-:Y:S01]  /*193b0*/  ISETP.GT.AND P4, PT, R0, 0xe1, P0 ;  /* 0x000000e10000780c */ /* 0x000fe20000784270 */
[-C--:B------:R-:W-:Y:S01]  /*193c0*/  FMUL R138, R138, R2.reuse ;  /* 0x000000028a8a7220 */ /* 0x080fe20000400000 */
[----:B------:R-:W-:Y:S01]  /*193d0*/  FMUL R139, R139, R2 ;  /* 0x000000028b8b7220 */ /* 0x000fe20000400000 */
[----:B------:R-:W-:Y:S02]  /*193e0*/  F2FP.F16.F32.PACK_AB R136, RZ, R136 ;  /* 0x00000088ff88723e */ /* 0x000fe400000000ff */
[----:B------:R-:W-:-:S02]  /*193f0*/  F2FP.F16.F32.PACK_AB R137, RZ, R137 ;  /* 0x00000089ff89723e */ /* 0x000fc400000000ff */
[----:B------:R-:W-:Y:S02]  /*19400*/  F2FP.F16.F32.PACK_AB R138, RZ, R138 ;  /* 0x0000008aff8a723e */ /* 0x000fe400000000ff */
[----:B------:R-:W-:Y:S01]  /*19410*/  F2FP.F16.F32.PACK_AB R139, RZ, R139 ;  /* 0x0000008bff8b723e */ /* 0x000fe200000000ff */
[----:B------:R-:W-:Y:S01]  /*19420*/  @P5 STG.E.U16 desc[UR40][R4.64+0x1c0], R136 ;  /* 0x0001c08804005986 */ /* 0x000fe2000c101528 */
[----:B------:R-:W-:-:S03]  /*19430*/  ISETP.GT.AND P5, PT, R0, 0xe9, P1 ;  /* 0x000000e90000780c */ /* 0x000fc60000fa4270 */
[----:B------:R-:W-:Y:S01]  /*19440*/  @P2 STG.E.U16 desc[UR40][R4.64+0x1c2], R137 ;  /* 0x0001c28904002986 */ /* 0x000fe2000c101528 */
[C---:B------:R-:W-:Y:S02]  /*19450*/  ISETP.GT.AND P2, PT, R0.reuse, 0xe8, P1 ;  /* 0x000000e80000780c */ /* 0x040fe40000f44270 */
[C---:B------:R-:W-:Y:S01]  /*19460*/  ISETP.GT.AND P6, PT, R0.reuse, 0xe8, P0 ;  /* 0x000000e80000780c */ /* 0x040fe200007c4270 */
[----:B------:R-:W-:Y:S01]  /*19470*/  @P3 STG.E.U16 desc[UR40][R6.64+0x1c0], R138 ;  /* 0x0001c08a06003986 */ /* 0x000fe2000c101528 */
[----:B------:R-:W-:Y:S01]  /*19480*/  ISETP.GT.AND P3, PT, R0, 0xe9, P0 ;  /* 0x000000e90000780c */ /* 0x000fe20000764270 */
[-C--:B------:R-:W-:Y:S01]  /*19490*/  FMUL R140, R140, R2.reuse ;  /* 0x000000028c8c7220 */ /* 0x080fe20000400000 */
[-C--:B------:R-:W-:Y:S01]  /*194a0*/  FMUL R141, R141, R2.reuse ;  /* 0x000000028d8d7220 */ /* 0x080fe20000400000 */
[----:B------:R-:W-:Y:S01]  /*194b0*/  @P4 STG.E.U16 desc[UR40][R6.64+0x1c2], R139 ;  /* 0x0001c28b06004986 */ /* 0x000fe2000c101528 */
[----:B------:R-:W-:Y:S01]  /*194c0*/  ISETP.GT.AND P4, PT, R0, 0xf0, P1 ;  /* 0x000000f00000780c */ /* 0x000fe20000f84270 */
[-C--:B------:R-:W-:Y:S01]  /*194d0*/  FMUL R142, R142, R2.reuse ;  /* 0x000000028e8e7220 */ /* 0x080fe20000400000 */
[-C--:B------:R-:W-:Y:S01]  /*194e0*/  FMUL R143, R143, R2.reuse ;  /* 0x000000028f8f7220 */ /* 0x080fe20000400000 */
[----:B------:R-:W-:Y:S01]  /*194f0*/  FMUL R144, R144, R2 ;  /* 0x0000000290907220 */ /* 0x000fe20000400000 */
[----:B------:R-:W-:-:S02]  /*19500*/  F2FP.F16.F32.PACK_AB R140, RZ, R140 ;  /* 0x0000008cff8c723e */ /* 0x000fc400000000ff */
[----:B------:R-:W-:Y:S02]  /*19510*/  F2FP.F16.F32.PACK_AB R141, RZ, R141 ;  /* 0x0000008dff8d723e */ /* 0x000fe400000000ff */
[----:B------:R-:W-:Y:S02]  /*19520*/  F2FP.F16.F32.PACK_AB R142, RZ, R142 ;  /* 0x0000008eff8e723e */ /* 0x000fe400000000ff */
[----:B------:R-:W-:Y:S02]  /*19530*/  F2FP.F16.F32.PACK_AB R143, RZ, R143 ;  /* 0x0000008fff8f723e */ /* 0x000fe400000000ff */
[----:B------:R-:W-:Y:S01]  /*19540*/  F2FP.F16.F32.PACK_AB R144, RZ, R144 ;  /* 0x00000090ff90723e */ /* 0x000fe200000000ff */
[----:B------:R-:W-:Y:S01]  /*19550*/  @P2 STG.E.U16 desc[UR40][R4.64+0x1d0], R140 ;  /* 0x0001d08c04002986 */ /* 0x000fe2000c101528 */
[----:B------:R-:W-:-:S03]  /*19560*/  ISETP.GT.AND P2, PT, R0, 0xf1, P1 ;  /* 0x000000f10000780c */ /* 0x000fc60000f44270 */
[----:B------:R-:W-:Y:S01]  /*19570*/  @P5 STG.E.U16 desc[UR40][R4.64+0x1d2], R141 ;  /* 0x0001d28d04005986 */ /* 0x000fe2000c101528 */
[----:B------:R-:W-:-:S03]  /*19580*/  ISETP.GT.AND P5, PT, R0, 0xf0, P0 ;  /* 0x000000f00000780c */ /* 0x000fc600007a4270 */
[----:B------:R-:W-:Y:S01]  /*19590*/  @P6 STG.E.U16 desc[UR40][R6.64+0x1d0], R142 ;  /* 0x0001d08e06006986 */ /* 0x000fe2000c101528 */
[----:B------:R-:W-:-:S03]  /*195a0*/  FMUL R145, R145, R2 ;  /* 0x0000000291917220 */ /* 0x000fc60000400000 */
[----:B------:R-:W-:Y:S01]  /*195b0*/  @P3 STG.E.U16 desc[UR40][R6.64+0x1d2], R143 ;  /* 0x0001d28f06003986 */ /* 0x000fe2000c101528 */
[----:B------:R-:W-:-:S03]  /*195c0*/  ISETP.GT.AND P3, PT, R0, 0xf8, P1 ;  /* 0x000000f80000780c */ /* 0x000fc60000f64270 */
[----:B------:R-:W-:Y:S01]  /*195d0*/  @P4 STG.E.U16 desc[UR40][R4.64+0x1e0], R144 ;  /* 0x0001e09004004986 */ /* 0x000fe2000c101528 */
[----:B------:R-:W-:Y:S01]  /*195e0*/  ISETP.GT.AND P4, PT, R0, 0xf1, P0 ;  /* 0x000000f10000780c */ /* 0x000fe20000784270 */
[-C--:B------:R-:W-:Y:S01]  /*195f0*/  FMUL R146, R146, R2.reuse ;  /* 0x0000000292927220 */ /* 0x080fe20000400000 */
[C---:B------:R-:W-:Y:S01]  /*19600*/  ISETP.GT.AND P1, PT, R0.reuse, 0xf9, P1 ;  /* 0x000000f90000780c */ /* 0x040fe20000f24270 */
[-C--:B------:R-:W-:Y:S01]  /*19610*/  FMUL R147, R147, R2.reuse ;  /* 0x0000000293937220 */ /* 0x080fe20000400000 */
[----:B------:R-:W-:Y:S01]  /*19620*/  ISETP.GT.AND P6, PT, R0, 0xf8, P0 ;  /* 0x000000f80000780c */ /* 0x000fe200007c4270 */
[-C--:B------:R-:W-:Y:S01]  /*19630*/  FMUL R148, R148, R2.reuse ;  /* 0x0000000294947220 */ /* 0x080fe20000400000 */
[----:B------:R-:W-:Y:S01]  /*19640*/  FMUL R149, R149, R2 ;  /* 0x0000000295957220 */ /* 0x000fe20000400000 */
[----:B------:R-:W-:Y:S02]  /*19650*/  F2FP.F16.F32.PACK_AB R145, RZ, R145 ;  /* 0x00000091ff91723e */ /* 0x000fe400000000ff */
[----:B------:R-:W-:-:S02]  /*19660*/  F2FP.F16.F32.PACK_AB R146, RZ, R146 ;  /* 0x00000092ff92723e */ /* 0x000fc400000000ff */
[----:B------:R-:W-:Y:S02]  /*19670*/  ISETP.GT.AND P0, PT, R0, 0xf9, P0 ;  /* 0x000000f90000780c */ /* 0x000fe40000704270 */
[----:B------:R-:W-:Y:S01]  /*19680*/  F2FP.F16.F32.PACK_AB R147, RZ, R147 ;  /* 0x00000093ff93723e */ /* 0x000fe200000000ff */
[----:B------:R-:W-:Y:S01]  /*19690*/  FMUL R150, R150, R2 ;  /* 0x0000000296967220 */ /* 0x000fe20000400000 */
[----:B------:R-:W-:Y:S02]  /*196a0*/  F2FP.F16.F32.PACK_AB R148, RZ, R148 ;  /* 0x00000094ff94723e */ /* 0x000fe400000000ff */
[----:B------:R-:W-:Y:S01]  /*196b0*/  F2FP.F16.F32.PACK_AB R149, RZ, R149 ;  /* 0x00000095ff95723e */ /* 0x000fe200000000ff */
[----:B------:R-:W-:Y:S01]  /*196c0*/  FMUL R151, R151, R2 ;  /* 0x0000000297977220 */ /* 0x000fe20000400000 */
[----:B------:R-:W-:Y:S01]  /*196d0*/  @P2 STG.E.U16 desc[UR40][R4.64+0x1e2], R145 ;  /* 0x0001e29104002986 */ /* 0x000fe2000c101528 */
[----:B------:R-:W-:-:S03]  /*196e0*/  F2FP.F16.F32.PACK_AB R150, RZ, R150 ;  /* 0x00000096ff96723e */ /* 0x000fc600000000ff */
[----:B------:R-:W-:Y:S01]  /*196f0*/  @P5 STG.E.U16 desc[UR40][R6.64+0x1e0], R146 ;  /* 0x0001e09206005986 */ /* 0x000fe2000c101528 */
[----:B------:R-:W-:-:S03]  /*19700*/  F2FP.F16.F32.PACK_AB R151, RZ, R151 ;  /* 0x00000097ff97723e */ /* 0x000fc600000000ff */
[----:B------:R-:W-:Y:S04]  /*19710*/  @P4 STG.E.U16 desc[UR40][R6.64+0x1e2], R147 ;  /* 0x0001e29306004986 */ /* 0x000fe8000c101528 */
[----:B------:R-:W-:Y:S04]  /*19720*/  @P3 STG.E.U16 desc[UR40][R4.64+0x1f0], R148 ;  /* 0x0001f09404003986 */ /* 0x000fe8000c101528 */
[----:B------:R0:W-:Y:S02]  /*19730*/  @P1 STG.E.U16 desc[UR40][R4.64+0x1f2], R149 ;  /* 0x0001f29504001986 */ /* 0x0001e4000c101528 */
[----:B0-----:R-:W-:Y:S01]  /*19740*/  @P6 IMAD.MOV.U32 R4, RZ, RZ, R6 ;  /* 0x000000ffff046224 */ /* 0x001fe200078e0006 */
[----:B------:R-:W-:-:S05]  /*19750*/  @P6 MOV R5, R7 ;  /* 0x0000000700056202 */ /* 0x000fca0000000f00 */
[----:B------:R0:W-:Y:S04]  /*19760*/  @P6 STG.E.U16 desc[UR40][R4.64+0x1f0], R150 ;  /* 0x0001f09604006986 */ /* 0x0001e8000c101528 */
[----:B------:R0:W-:Y:S02]  /*19770*/  @P0 STG.E.U16 desc[UR40][R6.64+0x1f2], R151 ;  /* 0x0001f29706000986 */ /* 0x0001e4000c101528 */
.L_x_536:
[----:B------:R-:W-:Y:S05]  /*19780*/  BSYNC B0 ;  /* 0x0000000000007941 */ /* 0x000fea0003800000 */
.L_x_28:
[----:B0-----:R-:W2:Y:S04]  /*19790*/  LDL.LU R5, [R1+0x200] ;  /* 0x0002000001057983 */ /* 0x001ea80000300800 */
[----:B------:R-:W2:Y:S01]  /*197a0*/  LDL.LU R4, [R1+0x204] ;  /* 0x0002040001047983 */ /* 0x000ea20000300800 */
[----:B------:R-:W-:Y:S01]  /*197b0*/  ULDC UR4, c[0x0][0xc] ;  /* 0x0000030000047ab9 */ /* 0x000fe20000000800 */
[----:B------:R-:W-:Y:S01]  /*197c0*/  ULDC UR5, c[0x0][0x10] ;  /* 0x0000040000057ab9 */ /* 0x000fe20000000800 */
[----:B-----5:R-:W2:Y:S01]  /*197d0*/  LDC R3, c[0x0][0x14] ;  /* 0x00000500ff037b82 */ /* 0x020ea20000000800 */
[----:B------:R-:W-:Y:S01]  /*197e0*/  UIMAD.WIDE.U32 UR4, UR4, UR5, URZ ;  /* 0x00000005040472a5 */ /* 0x000fe2000f8e003f */
[----:B----4-:R-:W-:Y:S01]  /*197f0*/  PRMT R0, RZ, 0x7610, R0 ;  /* 0x00007610ff007816 */ /* 0x010fe20000000000 */
[----:B------:R-:W-:Y:S01]  /*19800*/  UMOV UR43, 0xffffffff ;  /* 0xffffffff002b7882 */ /* 0x000fe20000000000 */
[----:B------:R-:W-:-:S03]  /*19810*/  UMOV UR44, 0xffffffff ;  /* 0xffffffff002c7882 */ /* 0x000fc60000000000 */
[----:B--2---:R-:W-:-:S04]  /*19820*/  IMAD.WIDE.U32 R4, R3, UR4, R4 ;  /* 0x0000000403047c25 */ /* 0x004fc8000f8e0004 */
[----:B------:R-:W-:Y:S01]  /*19830*/  IMAD R3, R3, UR5, RZ ;  /* 0x0000000503037c24 */ /* 0x000fe2000f8e02ff */
[----:B------:R-:W-:Y:S01]  /*19840*/  ULDC.64 UR4, c[0x0][0x650] ;  /* 0x0001940000047ab9 */ /* 0x000fe20000000a00 */
[----:B------:R-:W-:Y:S01]  /*19850*/  IMAD.MOV.U32 R7, RZ, RZ, R4 ;  /* 0x000000ffff077224 */ /* 0x000fe200078e0004 */
[----:B------:R-:W-:Y:S01]  /*19860*/  ISETP.GE.U32.AND P0, PT, R4, UR4, PT ;  /* 0x0000000404007c0c */ /* 0x000fe2000bf06070 */
[----:B------:R-:W-:-:S05]  /*19870*/  IMAD.IADD R6, R5, 0x1, R3 ;  /* 0x0000000105067824 */ /* 0x000fca00078e0203 */
[----:B------:R0:W-:Y:S01]  /*19880*/  STL [R1+0x200], R6 ;  /* 0x0002000601007387 */ /* 0x0001e20000100800 */
[----:B------:R-:W-:-:S03]  /*19890*/  ISETP.GE.U32.AND.EX P0, PT, R6, UR5, PT, P0 ;  /* 0x0000000506007c0c */ /* 0x000fc6000bf06100 */
[----:B------:R0:W-:Y:S10]  /*198a0*/  STL [R1+0x204], R7 ;  /* 0x0002040701007387 */ /* 0x0001f40000100800 */
[----:B0-----:R-:W-:Y:S05]  /*198b0*/  @P0 BRA `(.L_x_537) ;  /* 0x0000000400880947 */ /* 0x001fea0003800000 */
[----:B------:R-:W0:Y:S01]  /*198c0*/  S2UR UR6, SR_CTAID.X ;  /* 0x00000000000679c3 */ /* 0x000e220000002500 */
[----:B------:R-:W-:Y:S01]  /*198d0*/  ULDC.64 UR12, c[0x0][0x628] ;  /* 0x00018a00000c7ab9 */ /* 0x000fe20000000a00 */
[----:B------:R-:W-:Y:S01]  /*198e0*/  ULDC UR4, c[0x0][0x150] ;  /* 0x0000540000047ab9 */ /* 0x000fe20000000800 */
[----:B------:R-:W-:Y:S01]  /*198f0*/  ISETP.NE.U32.AND P0, PT, RZ, UR12, PT ;  /* 0x0000000cff007c0c */ /* 0x000fe2000bf05070 */
[----:B------:R-:W-:Y:S01]  /*19900*/  ULDC UR15, c[0x0][0x630] ;  /* 0x00018c00000f7ab9 */ /* 0x000fe20000000800 */
[C---:B------:R-:W-:Y:S01]  /*19910*/  R2UR UR16, R7.reuse ;  /* 0x00000000071072ca */ /* 0x040fe200000e0000 */
[----:B------:R-:W-:Y:S01]  /*19920*/  ULDC UR19, c[0x0][0x154] ;  /* 0x0000550000137ab9 */ /* 0x000fe20000000800 */
[----:B------:R-:W-:Y:S01]  /*19930*/  ISETP.NE.AND.EX P0, PT, RZ, UR13, PT, P0 ;  /* 0x0000000dff007c0c */ /* 0x000fe2000bf05300 */
[----:B------:R-:W2:Y:S01]  /*19940*/  S2UR UR18, SR_CTAID.Y ;  /* 0x00000000001279c3 */ /* 0x000ea20000002600 */
[----:B------:R-:W-:Y:S02]  /*19950*/  R2UR UR17, R6 ;  /* 0x00000000061172ca */ /* 0x000fe400000e0000 */
[----:B------:R-:W-:-:S02]  /*19960*/  R2UR UR10, R7 ;  /* 0x00000000070a72ca */ /* 0x000fc400000e0000 */
[----:B------:R-:W-:Y:S02]  /*19970*/  R2UR UR11, R6 ;  /* 0x00000000060b72ca */ /* 0x000fe400000e0000 */
[----:B0-----:R-:W-:-:S05]  /*19980*/  I2FP.F32.U32 R0, UR6 ;  /* 0x0000000600007c45 */ /* 0x001fca0008201000 */
[----:B------:R-:W-:-:S04]  /*19990*/  FMUL R0, R0, UR4 ;  /* 0x0000000400007c20 */ /* 0x000fc80008400000 */
[----:B------:R0:W4:Y:S01]  /*199a0*/  F2I.U32.TRUNC.NTZ R3, R0 ;  /* 0x0000000000037305 */ /* 0x000122000020f000 */
[----:B--2---:R-:W-:Y:S05]  /*199b0*/  @!P0 BRA `(.L_x_538) ;  /* 0x0000000000308947 */ /* 0x004fea0003800000 */
        /* <DEDUP_REMOVED lines=12> */
.L_x_538:
[----:B------:R-:W-:Y:S01]  /*19a80*/  USHF.R.U64 UR44, UR10, UR15, UR11 ;  /* 0x0000000f0a2c7299 */ /* 0x000fe2000800120b */
[----:B0-----:R-:W-:Y:S01]  /*19a90*/  I2FP.F32.U32 R0, UR18 ;  /* 0x0000001200007c45 */ /* 0x001fe20008201000 */
[----:B------:R-:W-:Y:S02]  /*19aa0*/  USHF.R.U32.HI UR4, URZ, UR15, UR11 ;  /* 0x0000000f3f047299 */ /* 0x000fe4000801160b */
        /* <DEDUP_REMOVED lines=8> */
[----:B------:R-:W-:Y:S01]  /*19b30*/  UIMAD.WIDE.U32 UR8, UR10, UR12, UR8 ;  /* 0x0000000c0a0872a5 */ /* 0x000fe2000f8e0008 */
[----:B----4-:R-:W-:Y:S01]  /*19b40*/  R2UR UR12, R3 ;  /* 0x00000000030c72ca */ /* 0x010fe200000e0000 */
[----:B------:R-:W-:Y:S01]  /*19b50*/  UIMAD UR10, UR10, UR13, UR4 ;  /* 0x0000000d0a0a72a4 */ /* 0x000fe2000f8e0204 */
[----:B------:R-:W-:Y:S01]  /*19b60*/  ULDC UR11, c[0x0][0x618] ;  /* 0x00018600000b7ab9 */ /* 0x000fe20000000800 */
[----:B------:R-:W-:Y:S02]  /*19b70*/  ULDC UR21, c[0x0][0x658] ;  /* 0x0001960000157ab9 */ /* 0x000fe40000000800 */
[----:B------:R-:W-:Y:S01]  /*19b80*/  UIADD3 UR9, UR9, UR10, URZ ;  /* 0x0000000a09097290 */ /* 0x000fe2000fffe03f */
[----:B------:R-:W-:Y:S01]  /*19b90*/  UMOV UR15, 0xffffffff ;  /* 0xffffffff000f7882 */ /* 0x000fe20000000000 */
[----:B------:R-:W-:Y:S01]  /*19ba0*/  ULDC.64 UR4, c[0x0][0x640] ;  /* 0x0001900000047ab9 */ /* 0x000fe20000000a00 */
[----:B------:R-:W-:Y:S01]  /*19bb0*/  USHF.L.U32 UR15, UR15, UR21, URZ ;  /* 0x000000150f0f7299 */ /* 0x000fe2000800063f */
[----:B------:R-:W-:Y:S01]  /*19bc0*/  ISETP.NE.U32.AND P0, PT, RZ, UR4, PT ;  /* 0x00000004ff007c0c */ /* 0x000fe2000bf05070 */
[----:B------:R-:W-:-:S02]  /*19bd0*/  USHF.R.U64 UR16, UR8, UR11, UR9 ;  /* 0x0000000b08107299 */ /* 0x000fc40008001209 */
[----:B------:R-:W-:Y:S01]  /*19be0*/  USHF.R.U32.HI UR8, URZ, UR11, UR9 ;  /* 0x0000000b3f087299 */ /* 0x000fe20008011609 */
[----:B0-----:R-:W-:Y:S01]  /*19bf0*/  R2UR UR14, R0 ;  /* 0x00000000000e72ca */ /* 0x001fe200000e0000 */
[----:B------:R-:W-:Y:S01]  /*19c00*/  ULDC UR17, c[0x0][0x608] ;  /* 0x0001820000117ab9 */ /* 0x000fe20000000800 */
[----:B------:R-:W-:Y:S01]  /*19c10*/  ULOP3.LUT UR42, URZ, UR15, URZ, 0x33, !UPT ;  /* 0x0000000f3f2a7292 */ /* 0x000fe2000f8e333f */
[----:B------:R-:W-:Y:S01]  /*19c20*/  ISETP.NE.AND.EX P0, PT, RZ, UR5, PT, P0 ;  /* 0x00000005ff007c0c */ /* 0x000fe2000bf05300 */
[----:B------:R-:W-:Y:S02]  /*19c30*/  USHF.R.U64 UR15, UR16, UR17, UR8 ;  /* 0x00000011100f7299 */ /* 0x000fe40008001208 */
[----:B------:R-:W-:Y:S02]  /*19c40*/  USHF.R.U32.HI UR8, URZ, UR17, UR8 ;  /* 0x000000113f087299 */ /* 0x000fe40008011608 */
[----:B------:R-:W-:Y:S02]  /*19c50*/  UIADD3 UR12, -UR12, URZ, URZ ;  /* 0x0000003f0c0c7290 */ /* 0x000fe4000fffe13f */
[----:B------:R-:W-:Y:S01]  /*19c60*/  USHF.R.U64 UR17, UR15, UR21, UR8 ;  /* 0x000000150f117299 */ /* 0x000fe20008001208 */
[----:B------:R-:W-:Y:S01]  /*19c70*/  UMOV UR19, 0x1 ;  /* 0x0000000100137882 */ /* 0x000fe20000000000 */
[----:B------:R-:W-:Y:S01]  /*19c80*/  ULDC UR13, c[0x0][0x144] ;  /* 0x00005100000d7ab9 */ /* 0x000fe20000000800 */
[----:B------:R-:W-:Y:S01]  /*19c90*/  ULDC UR7, c[0x0][0x600] ;  /* 0x0001800000077ab9 */ /* 0x000fe20000000800 */
[----:B------:R-:W-:-:S02]  /*19ca0*/  USHF.L.U32 UR24, UR19, UR21, URZ ;  /* 0x0000001513187299 */ /* 0x000fc4000800063f */
[----:B------:R-:W-:Y:S02]  /*19cb0*/  USHF.R.U32.HI UR8, URZ, UR21, UR8 ;  /* 0x000000153f087299 */ /* 0x000fe40008011608 */
[----:B------:R-:W-:Y:S02]  /*19cc0*/  UIMAD UR21, UR13, UR12, UR6 ;  /* 0x0000000c0d1572a4 */ /* 0x000fe4000f8e0206 */
[----:B------:R-:W-:Y:S02]  /*19cd0*/  UIADD3 UR20, UR7, -0x1, URZ ;  /* 0xffffffff07147890 */ /* 0x000fe4000fffe03f */
[----:B------:R-:W-:Y:S01]  /*19ce0*/  UIADD3 UR19, -UR14, URZ, URZ ;  /* 0x0000003f0e137290 */ /* 0x000fe2000fffe13f */
        /* <DEDUP_REMOVED lines=17> */
.L_x_539:
[----:B------:R-:W-:Y:S01]  /*19e00*/  UISETP.NE.AND UP0, UPT, UR38, URZ, UPT ;  /* 0x0000003f2600728c */ /* 0x000fe2000bf05270 */
[----:B------:R-:W-:Y:S01]  /*19e10*/  MOV R0, 0x1 ;  /* 0x0000000100007802 */ /* 0x000fe20000000f00 */
[----:B------:R-:W-:Y:S02]  /*19e20*/  USHF.R.U64 UR4, UR6, UR22, UR8 ;  /* 0x0000001606047299 */ /* 0x000fe40008001208 */
[----:B------:R-:W-:Y:S02]  /*19e30*/  ULOP3.LUT UR42, UR15, UR42, URZ, 0xc0, !UPT ;  /* 0x0000002a0f2a7292 */ /* 0x000fe4000f8ec03f */
[----:B------:R-:W-:Y:S02]  /*19e40*/  UIADD3 UR5, -UR4, URZ, URZ ;  /* 0x0000003f04057290 */ /* 0x000fe4000fffe13f */
[----:B------:R-:W-:Y:S02]  /*19e50*/  UIMAD UR42, UR24, UR4, UR42 ;  /* 0x00000004182a72a4 */ /* 0x000fe4000f8e022a */
[----:B------:R-:W-:-:S02]  /*19e60*/  ULOP3.LUT UR16, UR16, UR20, URZ, 0xc0, !UPT ;  /* 0x0000001410107292 */ /* 0x000fc4000f8ec03f */
[----:B------:R-:W-:Y:S02]  /*19e70*/  @UP0 UIMAD UR21, UR25, UR19, UR18 ;  /* 0x00000013191502a4 */ /* 0x000fe4000f8e0212 */
[----:B------:R-:W-:-:S03]  /*19e80*/  UIMAD UR4, UR5, UR23, UR17 ;  /* 0x00000017050472a4 */ /* 0x000fc6000f8e0211 */
[----:B------:R-:W-:Y:S01]  /*19e90*/  ULDC UR5, c[0x0][0x610] ;  /* 0x0001840000057ab9 */ /* 0x000fe20000000800 */
[----:B------:R-:W-:Y:S02]  /*19ea0*/  UIMAD UR4, UR4, UR7, UR16 ;  /* 0x00000007040472a4 */ /* 0x000fe4000f8e0210 */
[----:B------:R-:W-:-:S04]  /*19eb0*/  UIMAD UR42, UR42, UR5, UR21 ;  /* 0x000000052a2a72a4 */ /* 0x000fc8000f8e0215 */
[----:B------:R-:W-:Y:S02]  /*19ec0*/  USEL UR43, UR4, UR42, !UP0 ;  /* 0x0000002a042b7287 */ /* 0x000fe4000c000000 */
[----:B------:R-:W-:-:S12]  /*19ed0*/  USEL UR42, UR42, UR4, !UP0 ;  /* 0x000000042a2a7287 */ /* 0x000fd8000c000000 */
.L_x_537:
[----:B------:R-:W-:-:S13]  /*19ee0*/  LOP3.LUT P0, RZ, R0, 0xff, RZ, 0xc0, !PT ;  /* 0x000000ff00ff7812 */ /* 0x000fda000780c0ff */
[----:B------:R-:W-:Y:S05]  /*19ef0*/  @P0 BRA `(.L_x_540) ;  /* 0xfffffe70007c0947 */ /* 0x000fea000383ffff */
[----:B------:R-:W-:Y:S05]  /*19f00*/  EXIT ;  /* 0x000000000000794d */ /* 0x000fea0003800000 */
.L_x_3:
[----:B------:R-:W2:Y:S01]  /*19f10*/  LDL R5, [R1+0x204] ;  /* 0x0002040001057983 */ /* 0x000ea20000100800 */
[----:B------:R-:W-:-:S03]  /*19f20*/  ULDC.64 UR8, c[0x0][0x650] ;  /* 0x0001940000087ab9 */ /* 0x000fc60000000a00 */
[----:B------:R-:W3:Y:S01]  /*19f30*/  LDL R4, [R1+0x200] ;  /* 0x0002000001047983 */ /* 0x000ee20000100800 */
[----:B------:R-:W-:Y:S01]  /*19f40*/  PRMT R0, RZ, 0x7610, R0 ;  /* 0x00007610ff007816 */ /* 0x000fe20000000000 */
[----:B------:R-:W-:Y:S01]  /*19f50*/  IMAD.MOV.U32 R2, RZ, RZ, -0x1 ;  /* 0xffffffffff027424 */ /* 0x000fe200078e00ff */
[----:B------:R-:W-:Y:S01]  /*19f60*/  MOV R9, 0xffffffff ;  /* 0xffffffff00097802 */ /* 0x000fe20000000f00 */
[----:B------:R-:W-:Y:S01]  /*19f70*/  IMAD.MOV.U32 R3, RZ, RZ, -0x1 ;  /* 0xffffffffff037424 */ /* 0x000fe200078e00ff */
[----:B--2---:R-:W-:-:S04]  /*19f80*/  ISETP.GE.U32.AND P0, PT, R5, UR8, PT ;  /* 0x0000000805007c0c */ /* 0x004fc8000bf06070 */
[----:B---3--:R-:W-:-:S13]  /*19f90*/  ISETP.GE.U32.AND.EX P0, PT, R4, UR9, PT, P0 ;  /* 0x0000000904007c0c */ /* 0x008fda000bf06100 */
[----:B------:R-:W-:Y:S05]  /*19fa0*/  @P0 BRA `(.L_x_541) ;  /* 0x00000004008c0947 */ /* 0x000fea0003800000 */
[----:B------:R-:W-:Y:S01]  /*19fb0*/  I2FP.F32.U32 R0, UR4 ;  /* 0x0000000400007c45 */ /* 0x000fe20008201000 */
[----:B0-----:R-:W-:Y:S01]  /*19fc0*/  ULDC.64 UR16, c[0x0][0x628] ;  /* 0x00018a0000107ab9 */ /* 0x001fe20000000a00 */
        /* <DEDUP_REMOVED lines=24> */
.L_x_542:
        /* <DEDUP_REMOVED lines=24> */
[----:B------:R-:W-:Y:S01]  /*1a2d0*/  UMOV UR19, 0x1 ;  /* 0x0000000100137882 */ /* 0x000fe20000000000 */
[----:B------:R-:W-:Y:S01]  /*1a2e0*/  ULDC UR20, c[0x0][0x608] ;  /* 0x0001820000147ab9 */ /* 0x000fe20000000800 */
[----:B------:R-:W-:Y:S01]  /*1a2f0*/  USHF.L.U32 UR26, UR19, UR23, URZ ;  /* 0x00000017131a7299 */ /* 0x000fe2000800063f */
[----:B------:R-:W-:Y:S01]  /*1a300*/  ISETP.NE.AND.EX P0, PT, RZ, UR9, PT, P0 ;  /* 0x00000009ff007c0c */ /* 0x000fe2000bf05300 */
[----:B------:R-:W-:Y:S02]  /*1a310*/  USHF.R.U64 UR19, UR18, UR20, UR11 ;  /* 0x0000001412137299 */ /* 0x000fe4000800120b */
[----:B------:R-:W-:Y:S02]  /*1a320*/  USHF.R.U32.HI UR11, URZ, UR20, UR11 ;  /* 0x000000143f0b7299 */ /* 0x000fe4000801160b */
[----:B------:R-:W-:-:S02]  /*1a330*/  UIADD3 UR15, -UR15, URZ, URZ ;  /* 0x0000003f0f0f7290 */ /* 0x000fc4000fffe13f */
[----:B------:R-:W-:Y:S01]  /*1a340*/  USHF.R.U64 UR20, UR19, UR23, UR11 ;  /* 0x0000001713147299 */ /* 0x000fe2000800120b */
[----:B------:R-:W-:Y:S01]  /*1a350*/  ULDC UR16, c[0x0][0x144] ;  /* 0x0000510000107ab9 */ /* 0x000fe20000000800 */
[----:B------:R-:W-:Y:S01]  /*1a360*/  ULDC UR6, c[0x0][0x600] ;  /* 0x0001800000067ab9 */ /* 0x000fe20000000800 */
[----:B------:R-:W-:Y:S02]  /*1a370*/  USHF.R.U32.HI UR11, URZ, UR23, UR11 ;  /* 0x000000173f0b7299 */ /* 0x000fe4000801160b */
[----:B------:R-:W-:Y:S02]  /*1a380*/  UIMAD UR23, UR16, UR15, UR4 ;  /* 0x0000000f101772a4 */ /* 0x000fe4000f8e0204 */
[----:B------:R-:W-:Y:S02]  /*1a390*/  UIADD3 UR22, UR6, -0x1, URZ ;  /* 0xffffffff06167890 */ /* 0x000fe4000fffe03f */
[----:B------:R-:W-:Y:S02]  /*1a3a0*/  ULOP3.LUT UR27, URZ, UR13, URZ, 0x33, !UPT ;  /* 0x0000000d3f1b7292 */ /* 0x000fe4000f8e333f */
        /* <DEDUP_REMOVED lines=18> */
.L_x_543:
[----:B------:R-:W-:Y:S01]  /*1a4d0*/  UISETP.NE.AND UP0, UPT, UR38, URZ, UPT ;  /* 0x0000003f2600728c */ /* 0x000fe2000bf05270 */
[----:B------:R-:W-:Y:S01]  /*1a4e0*/  IMAD.MOV.U32 R0, RZ, RZ, 0x1 ;  /* 0x00000001ff007424 */ /* 0x000fe200078e00ff */
[----:B------:R-:W-:Y:S01]  /*1a4f0*/  USHF.R.U64 UR8, UR4, UR24, UR11 ;  /* 0x0000001804087299 */ /* 0x000fe2000800120b */
[----:B------:R-:W-:Y:S01]  /*1a500*/  IMAD.U32 R9, RZ, RZ, UR5 ;  /* 0x00000005ff097e24 */ /* 0x000fe2000f8e00ff */
[----:B------:R-:W-:Y:S02]  /*1a510*/  ULOP3.LUT UR4, UR19, UR27, URZ, 0xc0, !UPT ;  /* 0x0000001b13047292 */ /* 0x000fe4000f8ec03f */
[----:B------:R-:W-:Y:S02]  /*1a520*/  ULOP3.LUT UR18, UR18, UR22, URZ, 0xc0, !UPT ;  /* 0x0000001612127292 */ /* 0x000fe4000f8ec03f */
[----:B------:R-:W-:-:S03]  /*1a530*/  UIMAD UR4, UR26, UR8, UR4 ;  /* 0x000000081a0472a4 */ /* 0x000fc6000f8e0204 */
[----:B------:R-:W-:Y:S02]  /*1a540*/  @UP0 UIMAD UR23, UR28, UR21, UR7 ;  /* 0x000000151c1702a4 */ /* 0x000fe4000f8e0207 */
[----:B------:R-:W-:-:S03]  /*1a550*/  UIADD3 UR7, -UR8, URZ, URZ ;  /* 0x0000003f08077290 */ /* 0x000fc6000fffe13f */
[----:B------:R-:W-:Y:S01]  /*1a560*/  ULDC UR8, c[0x0][0x610] ;  /* 0x0001840000087ab9 */ /* 0x000fe20000000800 */
[----:B------:R-:W-:Y:S02]  /*1a570*/  UIMAD UR7, UR7, UR25, UR20 ;  /* 0x00000019070772a4 */ /* 0x000fe4000f8e0214 */
[----:B------:R-:W-:Y:S02]  /*1a580*/  UIMAD UR4, UR4, UR8, UR23 ;  /* 0x00000008040472a4 */ /* 0x000fe4000f8e0217 */
[----:B------:R-:W-:-:S04]  /*1a590*/  UIMAD UR7, UR7, UR6, UR18 ;  /* 0x00000006070772a4 */ /* 0x000fc8000f8e0212 */
[----:B------:R-:W-:Y:S02]  /*1a5a0*/  USEL UR6, UR7, UR4, !UP0 ;  /* 0x0000000407067287 */ /* 0x000fe4000c000000 */
[----:B------:R-:W-:-:S04]  /*1a5b0*/  USEL UR4, UR4, UR7, !UP0 ;  /* 0x0000000704047287 */ /* 0x000fc8000c000000 */
[----:B------:R-:W-:Y:S02]  /*1a5c0*/  MOV R3, UR6 ;  /* 0x0000000600037c02 */ /* 0x000fe40008000f00 */
[----:B------:R-:W-:-:S07]  /*1a5d0*/  IMAD.U32 R2, RZ, RZ, UR4 ;  /* 0x00000004ff027e24 */ /* 0x000fce000f8e00ff */
.L_x_541:
[----:B------:R-:W-:-:S08]  /*1a5e0*/  NOP ;  /* 0x0000000000007918 */ /* 0x000fd00000000000 */
[----:B0-----:R-:W0:-:S00]  /*1a5f0*/  USETMAXREG.DEALLOC.CTAPOOL 0x18 ;  /* 0x00000018000079c8 */ /* 0x001e0000080e0500 */
[----:B------:R-:W-:-:S13]  /*1a600*/  ISETP.NE.AND P0, PT, RZ, UR10, PT ;  /* 0x0000000aff007c0c */ /* 0x000fda000bf05270 */
[----:B------:R-:W-:Y:S05]  /*1a610*/  @P0 EXIT ;  /* 0x000000000000094d */ /* 0x000fea0003800000 */
[----:B0-----:R-:W-:Y:S01]  /*1a620*/  LOP3.LUT P0, RZ, R0, 0xff, RZ, 0xc0, !PT ;  /* 0x000000ff00ff7812 */ /* 0x001fe2000780c0ff */
[----:B------:R-:W-:Y:S01]  /*1a630*/  IMAD.MOV.U32 R0, RZ, RZ, 0x1 ;  /* 0x00000001ff007424 */ /* 0x000fe200078e00ff */
[----:B------:R-:W-:-:S11]  /*1a640*/  MOV R6, RZ ;  /* 0x000000ff00067202 */ /* 0x000fd60000000f00 */
[----:B------:R-:W-:Y:S05]  /*1a650*/  @!P0 BRA `(.L_x_544) ;  /* 0x0000000c00b88947 */ /* 0x000fea0003800000 */
[----:B------:R-:W0:Y:S01]  /*1a660*/  S2R R4, SR_TID.X ;  /* 0x0000000000047919 */ /* 0x000e220000002100 */
[----:B------:R-:W-:Y:S01]  /*1a670*/  ULDC UR4, c[0x0][0x28c] ;  /* 0x0000a30000047ab9 */ /* 0x000fe20000000800 */
[----:B------:R-:W-:Y:S01]  /*1a680*/  ULDC UR5, c[0x0][0x600] ;  /* 0x0001800000057ab9 */ /* 0x000fe20000000800 */
[----:B------:R-:W-:Y:S01]  /*1a690*/  UIADD3 UR9, UR4, 0x3f, URZ ;  /* 0x0000003f04097890 */ /* 0x000fe2000fffe03f */
[----:B------:R-:W-:Y:S01]  /*1a6a0*/  BSSY B0, `(.L_x_544) ;  /* 0x00000e9000007945 */ /* 0x000fe20003800000 */
[----:B------:R-:W-:Y:S01]  /*1a6b0*/  ULDC UR7, c[0x0][0x658] ;  /* 0x0001960000077ab9 */ /* 0x000fe20000000800 */
[----:B------:R-:W-:Y:S01]  /*1a6c0*/  UMOV UR8, 0xffffffff ;  /* 0xffffffff00087882 */ /* 0x000fe20000000000 */
[----:B------:R-:W-:Y:S01]  /*1a6d0*/  UMOV UR10, 0x1 ;  /* 0x00000001000a7882 */ /* 0x000fe20000000000 */
[----:B------:R-:W-:Y:S01]  /*1a6e0*/  UIADD3 UR4, UR5, -0x1, URZ ;  /* 0xffffffff05047890 */ /* 0x000fe2000fffe03f */
[----:B------:R-:W-:Y:S01]  /*1a6f0*/  IMAD.MOV.U32 R8, RZ, RZ, 0x1 ;  /* 0x00000001ff087424 */ /* 0x000fe200078e00ff */
[----:B------:R-:W-:Y:S01]  /*1a700*/  USHF.L.U32 UR8, UR8, UR7, URZ ;  /* 0x0000000708087299 */ /* 0x000fe2000800063f */
[----:B------:R-:W-:Y:S01]  /*1a710*/  IMAD.MOV.U32 R0, RZ, RZ, 0x1 ;  /* 0x00000001ff007424 */ /* 0x000fe200078e00ff */
[----:B------:R-:W-:Y:S01]  /*1a720*/  USHF.L.U32 UR5, UR10, UR7, URZ ;  /* 0x000000070a057299 */ /* 0x000fe2000800063f */
[----:B------:R-:W-:Y:S01]  /*1a730*/  MOV R6, RZ ;  /* 0x000000ff00067202 */ /* 0x000fe20000000f00 */
[----:B------:R-:W-:Y:S01]  /*1a740*/  USHF.R.S32.HI UR10, URZ, 0x1f, UR9 ;  /* 0x0000001f3f0a7899 */ /* 0x000fe20008011409 */
[----:B------:R-:W-:Y:S01]  /*1a750*/  ULDC UR6, c[0x0][0xc] ;  /* 0x0000030000067ab9 */ /* 0x000fe20000000800 */
[----:B------:R-:W-:-:S02]  /*1a760*/  ULDC UR7, c[0x0][0x10] ;  /* 0x0000040000077ab9 */ /* 0x000fc40000000800 */
[----:B------:R-:W-:Y:S02]  /*1a770*/  ULEA.HI UR10, UR10, UR9, URZ, 0x6 ;  /* 0x000000090a0a7291 */ /* 0x000fe4000f8f303f */
[----:B------:R-:W-:Y:S02]  /*1a780*/  UIMAD.WIDE.U32 UR6, UR6, UR7, URZ ;  /* 0x00000007060672a5 */ /* 0x000fe4000f8e003f */
[----:B------:R-:W-:Y:S02]  /*1a790*/  ULOP3.LUT UR13, URZ, UR8, URZ, 0x33, !UPT ;  /* 0x000000083f0d7292 */ /* 0x000fe4000f8e333f */
[----:B------:R-:W-:Y:S01]  /*1a7a0*/  USHF.R.S32.HI UR14, URZ, 0x6, UR10 ;  /* 0x000000063f0e7899 */ /* 0x000fe2000801140a */
[----:B------:R-:W-:Y:S01]  /*1a7b0*/  ULDC UR8, c[0x0][0x14] ;  /* 0x0000050000087ab9 */ /* 0x000fe20000000800 */
[----:B------:R-:W-:Y:S02]  /*1a7c0*/  ULOP3.LUT UR21, UR37, 0x2, URZ, 0xfc, !UPT ;  /* 0x0000000225157892 */ /* 0x000fe4000f8efc3f */
[----:B------:R-:W-:-:S02]  /*1a7d0*/  UIMAD.WIDE.U32 UR30, UR6, UR8, URZ ;  /* 0x00000008061e72a5 */ /* 0x000fc4000f8e003f */
[----:B------:R-:W-:Y:S01]  /*1a7e0*/  UIMAD UR15, UR7, UR8, URZ ;  /* 0x00000008070f72a4 */ /* 0x000fe2000f8e023f */
[C---:B0-----:R-:W-:Y:S01]  /*1a7f0*/  LOP3.LUT P2, RZ, R4.reuse, 0x7f, RZ, 0xc0, !PT ;  /* 0x0000007f04ff7812 */ /* 0x041fe2000784c0ff */
[----:B------:R-:W-:Y:S01]  /*1a800*/  UIADD3 UR29, UR14, 0x1, URZ ;  /* 0x000000010e1d7890 */ /* 0x000fe2000fffe03f */
[----:B------:R-:W-:Y:S01]  /*1a810*/  LOP3.LUT P0, RZ, R4, 0x1f, RZ, 0xc0, !PT ;  /* 0x0000001f04ff7812 */ /* 0x000fe2000780c0ff */
[----:B------:R-:W-:Y:S01]  /*1a820*/  UIADD3 UR15, UR31, UR15, URZ ;  /* 0x0000000f1f0f7290 */ /* 0x000fe2000fffe03f */
[----:B------:R-:W-:Y:S02]  /*1a830*/  ULDC.64 UR46, c[0x0][0x198] ;  /* 0x00006600002e7ab9 */ /* 0x000fe40000000a00 */
[----:B------:R-:W-:-:S13]  /*1a840*/  PLOP3.LUT P0, PT, P0, P2, PT, 0x8a, 0x0 ;  /* 0x000000000000781c */ /* 0x000fda0000705172 */
.L_x_556:
[----:B------:R-:W-:-:S03]  /*1a850*/  UMOV UR6, 0xffffffff ;  /* 0xffffffff00067882 */ /* 0x000fc60000000000 */
[----:B------:R-:W-:Y:S05]  /*1a860*/  BRA.DIV UR6, `(.L_x_545) ;  /* 0x0000001206007947 */ /* 0x000fea000b800000 */
[----:B------:R-:W-:-:S13]  /*1a870*/  ELECT P6, URZ, PT ;  /* 0x00000000003f782f */ /* 0x000fda00038c0000 */
.L_x_566:
[----:B------:R-:W-:Y:S04]  /*1a880*/  BSSY B1, `(.L_x_546) ;  /* 0x000004d000017945 */ /* 0x000fe80003800000 */
[----:B------:R-:W-:Y:S05]  /*1a890*/  @!P6 BRA `(.L_x_547) ;  /* 0x00000004002ce947 */ /* 0x000fea0003800000 */
[----:B------:R-:W0:Y:S02]  /*1a8a0*/  LDC R4, c[0x0][0x28c] ;  /* 0x0000a300ff047b82 */ /* 0x000e240000000800 */
[----:B0-----:R-:W-:-:S13]  /*1a8b0*/  ISETP.GE.AND P1, PT, R4, 0x1, PT ;  /* 0x000000010400780c */ /* 0x001fda0003f26270 */
[----:B------:R-:W-:Y:S05]  /*1a8c0*/  @!P1 BRA `(.L_x_547) ;  /* 0x0000000400209947 */ /* 0x000fea0003800000 */
[----:B------:R-:W-:Y:S01]  /*1a8d0*/  IMAD.SHL.U32 R2, R2, 0x100, RZ ;  /* 0x0000010002027824 */ /* 0x000fe200078e00ff */
[----:B------:R-:W-:Y:S01]  /*1a8e0*/  MOV R11, RZ ;  /* 0x000000ff000b7202 */ /* 0x000fe20000000f00 */
[----:B------:R-:W-:Y:S01]  /*1a8f0*/  IMAD.SHL.U32 R3, R3, 0x100, RZ ;  /* 0x0000010003037824 */ /* 0x000fe200078e00ff */
[----:B------:R-:W-:Y:S01]  /*1a900*/  MOV R5, R6 ;  /* 0x0000000600057202 */ /* 0x000fe20000000f00 */
[----:B------:R-:W-:Y:S01]  /*1a910*/  IMAD.U32 R12, RZ, RZ, UR29 ;  /* 0x0000001dff0c7e24 */ /* 0x000fe2000f8e00ff */
[C---:B------:R-:W-:Y:S01]  /*1a920*/  IADD3 R15, R2.reuse, 0xc0, RZ ;  /* 0x000000c0020f7810 */ /* 0x040fe20007ffe0ff */
[----:B------:R-:W-:Y:S02]  /*1a930*/  IMAD.MOV.U32 R4, RZ, RZ, R0 ;  /* 0x000000ffff047224 */ /* 0x000fe400078e0000 */
[C---:B------:R-:W-:Y:S02]  /*1a940*/  VIADD R13, R2.reuse, 0x40 ;  /* 0x00000040020d7836 */ /* 0x040fe40000000000 */
[----:B------:R-:W-:-:S07]  /*1a950*/  VIADD R14, R2, 0x80 ;  /* 0x00000080020e7836 */ /* 0x000fce0000000000 */
.L_x_551:
[----:B------:R-:W0:Y:S01]  /*1a960*/  S2R R10, SR_CgaCtaId ;  /* 0x00000000000a7919 */ /* 0x000e220000008800 */
[----:B------:R-:W-:-:S04]  /*1a970*/  MOV R7, 0x400 ;  /* 0x0000040000077802 */ /* 0x000fc80000000f00 */
[----:B0-----:R-:W-:Y:S02]  /*1a980*/  LEA R16, R10, R7, 0x18 ;  /* 0x000000070a107211 */ /* 0x001fe400078ec0ff */
[----:B------:R-:W-:-:S03]  /*1a990*/  SHF.L.U32 R7, R4, 0x1f, RZ ;  /* 0x0000001f04077819 */ /* 0x000fc600000006ff */
[----:B------:R-:W-:-:S04]  /*1a9a0*/  IMAD R10, R5, 0x8, R16 ;  /* 0x00000008050a7824 */ /* 0x000fc800078e0210 */
[----:B------:R-:W0:Y:S02]  /*1a9b0*/  SYNCS.PHASECHK.TRANS64.TRYWAIT P1, [R10+URZ+0x18], R7 ;  /* 0x000018070a0075a7 */ /* 0x000e24000802017f */
[----:B0-----:R-:W-:Y:S05]  /*1a9c0*/  @!P1 BRA `(.L_x_548) ;  /* 0x0000000c00c89947 */ /* 0x001fea0003800000 */
.L_x_567:
[----:B0-----:R-:W0:Y:S01]  /*1a9d0*/  @!P2 LDC R7, c[0x0][0x500] ;  /* 0x00014000ff07ab82 */ /* 0x001e220000000800 */
[----:B------:R-:W-:-:S04]  /*1a9e0*/  UPRMT UR6, UR21, 0x9910, URZ ;  /* 0x0000991015067896 */ /* 0x000fc8000800003f */
[----:B------:R-:W-:-:S06]  /*1a9f0*/  UISETP.NE.AND UP0, UPT, UR6, 0x2, UPT ;  /* 0x000000020600788c */ /* 0x000fcc000bf05270 */
[----:B------:R-:W-:Y:S01]  /*1aa00*/  PLOP3.LUT P1, PT, PT, PT, UP0, 0x80, 0x0 ;  /* 0x000000000000781c */ /* 0x000fe20003f2f008 */
[----:B0-----:R0:W-:-:S12]  /*1aa10*/  @!P2 SYNCS.ARRIVE.TRANS64 RZ, [R10+URZ], R7 ;  /* 0x000000070affa9a7 */ /* 0x0011d8000800003f */
[----:B------:R-:W-:Y:S05]  /*1aa20*/  @P1 BRA `(.L_x_549) ;  /* 0x0000000000041947 */ /* 0x000fea0003800000 */
[----:B------:R-:W-:Y:S01]  /*1aa30*/  BPT.TRAP 0x1 ;  /* 0x000000040000795c */ /* 0x000fe20000300000 */
.L_x_549:
[----:B------:R-:W-:Y:S05]  /*1aa40*/  @P0 BRA `(.L_x_550) ;  /* 0x0000000000040947 */ /* 0x000fea0003800000 */
[----:B------:R-:W-:Y:S01]  /*1aa50*/  BPT.TRAP 0x1 ;  /* 0x000000040000795c */ /* 0x000fe20000300000 */
.L_x_550:
[----:B------:R-:W-:Y:S01]  /*1aa60*/  IMAD R16, R5, 0x8000, R16 ;  /* 0x0000800005107824 */ /* 0x000fe200078e0210 */
[----:B------:R-:W-:Y:S01]  /*1aa70*/  R2UR UR41, R10 ;  /* 0x000000000a2972ca */ /* 0x000fe200000e0000 */
[----:B------:R-:W-:Y:S01]  /*1aa80*/  UIADD3 UR22, UP0, UR46, 0xf0, URZ ;  /* 0x000000f02e167890 */ /* 0x000fe2000ff1e03f */
[----:B------:R-:W-:Y:S01]  /*1aa90*/  R2UR UR43, R11 ;  /* 0x000000000b2b72ca */ /* 0x000fe200000e0000 */
[----:B------:R-:W-:Y:S01]  /*1aaa0*/  VIADD R12, R12, 0xffffffff ;  /* 0xffffffff0c0c7836 */ /* 0x000fe20000000000 */
[----:B------:R-:W-:Y:S01]  /*1aab0*/  R2UR UR8, R16 ;  /* 0x00000000100872ca */ /* 0x000fe200000e0000 */
[----:B------:R-:W-:Y:S01]  /*1aac0*/  UIADD3 UR48, UP1, UR46, 0x1f0, URZ ;  /* 0x000001f02e307890 */ /* 0x000fe2000ff3e03f */
[----:B------:R-:W-:Y:S01]  /*1aad0*/  R2UR UR44, R9 ;  /* 0x00000000092c72ca */ /* 0x000fe200000e0000 */
[----:B------:R-:W-:Y:S01]  /*1aae0*/  UIADD3.X UR23, URZ, UR47, URZ, UP0, !UPT ;  /* 0x0000002f3f177290 */ /* 0x000fe200087fe43f */
[----:B------:R-:W-:Y:S01]  /*1aaf0*/  R2UR UR42, R2 ;  /* 0x00000000022a72ca */ /* 0x000fe200000e0000 */
[----:B------:R-:W-:Y:S01]  /*1ab00*/  UIADD3.X UR49, URZ, UR47, URZ, UP1, !UPT ;  /* 0x0000002f3f317290 */ /* 0x000fe20008ffe43f */
[----:B------:R-:W-:Y:S01]  /*1ab10*/  R2UR UR34, R13 ;  /* 0x000000000d2272ca */ /* 0x000fe200000e0000 */
[----:B------:R-:W-:Y:S01]  /*1ab20*/  UMOV UR6, 0x0 ;  /* 0x0000000000067882 */ /* 0x000fe20000000000 */
[----:B------:R-:W-:Y:S01]  /*1ab30*/  R2UR UR26, R14 ;  /* 0x000000000e1a72ca */ /* 0x000fe200000e0000 */
[----:B------:R-:W-:Y:S01]  /*1ab40*/  UMOV UR7, 0x10000000 ;  /* 0x1000000000077882 */ /* 0x000fe20000000000 */
[----:B------:R-:W-:Y:S01]  /*1ab50*/  R2UR UR18, R15 ;  /* 0x000000000f1272ca */ /* 0x000fe200000e0000 */
[----:B------:R-:W-:Y:S01]  /*1ab60*/  UMOV UR33, UR41 ;  /* 0x0000002900217c82 */ /* 0x000fe20008000000 */
[----:B------:R-:W-:Y:S01]  /*1ab70*/  R2UR UR11, R3 ;  /* 0x00000000030b72ca */ /* 0x000fe200000e0000 */
[----:B------:R-:W-:Y:S01]  /*1ab80*/  UIADD3 UR40, UR8, 0x100, URZ ;  /* 0x0000010008287890 */ /* 0x000fe2000fffe03f */
[----:B------:R-:W-:Y:S01]  /*1ab90*/  ISETP.GT.AND P3, PT, R12, 0x1, PT ;  /* 0x000000010c00780c */ /* 0x000fe20003f64270 */
[----:B------:R-:W-:Y:S01]  /*1aba0*/  UIADD3 UR32, UR8, 0x2100, URZ ;  /* 0x0000210008207890 */ /* 0x000fe2000fffe03f */
[----:B------:R-:W-:Y:S01]  /*1abb0*/  IADD3 R5, R5, 0x1, RZ ;  /* 0x0000000105057810 */ /* 0x000fe20007ffe0ff */
[----:B------:R-:W-:Y:S01]  /*1abc0*/  UIADD3 UR24, UR8, 0x4100, URZ ;  /* 0x0000410008187890 */ /* 0x000fe2000fffe03f */
[----:B------:R-:W-:Y:S01]  /*1abd0*/  VIADD R11, R11, 0x40 ;  /* 0x000000400b0b7836 */ /* 0x000fe20000000000 */
[----:B------:R-:W-:Y:S01]  /*1abe0*/  UIADD3 UR16, UR8, 0x6100, URZ ;  /* 0x0000610008107890 */ /* 0x000fe2000fffe03f */
[----:B------:R-:W-:Y:S01]  /*1abf0*/  ISETP.NE.AND P1, PT, R5, 0x3, PT ;  /* 0x000000030500780c */ /* 0x000fe20003f25270 */
[----:B------:R-:W-:Y:S01]  /*1ac00*/  UIADD3 UR8, UR8, 0x18100, URZ ;  /* 0x0001810008087890 */ /* 0x000fe2000fffe03f */
[----:B------:R1:W-:Y:S01]  /*1ac10*/  UTMALDG.3D [UR40], [UR22], desc[UR6] ;  /* 0x00000628160075b4 */ /* 0x0003e20008011000 */
[----:B------:R-:W-:Y:S01]  /*1ac20*/  UMOV UR35, UR43 ;  /* 0x0000002b00237c82 */ /* 0x000fe20008000000 */
[----:B------:R-:W-:Y:S01]  /*1ac30*/  UMOV UR36, UR44 ;  /* 0x0000002c00247c82 */ /* 0x000fe20008000000 */
[----:B------:R-:W-:Y:S01]  /*1ac40*/  UMOV UR25, UR41 ;  /* 0x0000002900197c82 */ /* 0x000fe20008000000 */
[----:B------:R-:W-:Y:S01]  /*1ac50*/  UMOV UR27, UR43 ;  /* 0x0000002b001b7c82 */ /* 0x000fe20008000000 */
[----:B------:R-:W-:Y:S01]  /*1ac60*/  UMOV UR28, UR44 ;  /* 0x0000002c001c7c82 */ /* 0x000fe20008000000 */
[----:B------:R-:W-:Y:S01]  /*1ac70*/  UMOV UR17, UR41 ;  /* 0x0000002900117c82 */ /* 0x000fe20008000000 */
[----:B------:R-:W-:Y:S01]  /*1ac80*/  UMOV UR19, UR43 ;  /* 0x0000002b00137c82 */ /* 0x000fe20008000000 */
[----:B------:R1:W-:Y:S01]  /*1ac90*/  UTMALDG.3D [UR32], [UR22], desc[UR6] ;  /* 0x00000620160075b4 */ /* 0x0003e20008011000 */
[----:B------:R-:W-:Y:S01]  /*1aca0*/  UMOV UR20, UR44 ;  /* 0x0000002c00147c82 */ /* 0x000fe20008000000 */
[----:B------:R-:W-:Y:S01]  /*1acb0*/  UMOV UR9, UR41 ;  /* 0x0000002900097c82 */ /* 0x000fe20008000000 */
[----:B------:R-:W-:Y:S01]  /*1acc0*/  UMOV UR10, UR43 ;  /* 0x0000002b000a7c82 */ /* 0x000fe20008000000 */
[----:B------:R-:W-:Y:S01]  /*1acd0*/  UMOV UR12, UR44 ;  /* 0x0000002c000c7c82 */ /* 0x000fe20008000000 */
[----:B0-----:R-:W-:-:S02]  /*1ace0*/  SEL R7, RZ, 0x1, P1 ;  /* 0x00000001ff077807 */ /* 0x001fc40000800000 */
[----:B------:R-:W-:Y:S01]  /*1acf0*/  SEL R5, R5, RZ, P1 ;  /* 0x000000ff05057207 */ /* 0x000fe20000800000 */
[----:B------:R1:W-:Y:S01]  /*1ad00*/  UTMALDG.3D [UR24], [UR22], desc[UR6] ;  /* 0x00000618160075b4 */ /* 0x0003e20008011000 */
[----:B------:R-:W-:Y:S01]  /*1ad10*/  LOP3.LUT R4, R4, R7, RZ, 0x3c, !PT ;  /* 0x0000000704047212 */ /* 0x000fe200078e3cff */
[----:B------:R1:W-:Y:S01]  /*1ad20*/  UTMALDG.3D [UR16], [UR22], desc[UR6] ;  /* 0x00000610160075b4 */ /* 0x0003e20008011000 */
[----:B------:R1:W-:Y:S02]  /*1ad30*/  UTMALDG.3D [UR8], [UR48], desc[UR6] ;  /* 0x00000608300075b4 */ /* 0x0003e40008011000 */
[----:B-1----:R-:W-:Y:S05]  /*1ad40*/  @P3 BRA `(.L_x_551) ;  /* 0xfffffffc00043947 */ /* 0x002fea000383ffff */
.L_x_547:
[----:B------:R-:W-:Y:S05]  /*1ad50*/  BSYNC B1 ;  /* 0x0000000000017941 */ /* 0x000fea0003800000 */
.L_x_546:
[----:B------:R-:W2:Y:S01]  /*1ad60*/  LDL.LU R17, [R1+0x200] ;  /* 0x0002000001117983 */ /* 0x000ea20000300800 */
[----:B------:R-:W-:Y:S01]  /*1ad70*/  LOP3.LUT P1, RZ, R8, 0xff, RZ, 0xc0, !PT ;  /* 0x000000ff08ff7812 */ /* 0x000fe2000782c0ff */
[----:B------:R-:W-:Y:S02]  /*1ad80*/  ULDC.64 UR6, c[0x0][0x650] ;  /* 0x0001940000067ab9 */ /* 0x000fe40000000a00 */
[----:B------:R-:W3:Y:S01]  /*1ad90*/  LDL.LU R16, [R1+0x204] ;  /* 0x0002040001107983 */ /* 0x000ee20000300800 */
[----:B------:R-:W-:Y:S01]  /*1ada0*/  IADD3 R6, R6, UR14, RZ ;  /* 0x0000000e06067c10 */ /* 0x000fe2000fffe0ff */
[----:B------:R-:W-:Y:S01]  /*1adb0*/  UISETP.GE.U32.AND UP0, UPT, UR14, 0x3, UPT ;  /* 0x000000030e00788c */ /* 0x000fe2000bf06070 */
[----:B------:R-:W-:Y:S01]  /*1adc0*/  BSSY B1, `(.L_x_552) ;  /* 0x0000074000017945 */ /* 0x000fe20003800000 */
[----:B------:R-:W-:Y:S01]  /*1add0*/  IMAD.MOV.U32 R9, RZ, RZ, -0x1 ;  /* 0xffffffffff097424 */ /* 0x000fe200078e00ff */
[----:B------:R-:W-:Y:S02]  /*1ade0*/  PRMT R4, RZ, 0x7610, R4 ;  /* 0x00007610ff047816 */ /* 0x000fe40000000004 */
[----:B------:R-:W-:-:S02]  /*1adf0*/  PRMT R8, RZ, 0x7610, R8 ;  /* 0x00007610ff087816 */ /* 0x000fc40000000008 */
[----:B------:R-:W-:Y:S01]  /*1ae00*/  PLOP3.LUT P3, PT, PT, PT, UP0, 0x80, 0x0 ;  /* 0x000000000000781c */ /* 0x000fe20003f6f008 */
[----:B------:R-:W0:Y:S01]  /*1ae10*/  @P1 S2R R3, SR_CgaCtaId ;  /* 0x0000000000031919 */ /* 0x000e220000008800 */
[----:B------:R-:W-:-:S04]  /*1ae20*/  @P1 MOV R2, 0x400 ;  /* 0x0000040000021802 */ /* 0x000fc80000000f00 */
[----:B0-----:R-:W-:-:S04]  /*1ae30*/  @P1 LEA R2, R3, R2, 0x18 ;  /* 0x0000000203021211 */ /* 0x001fc800078ec0ff */
[----:B------:R0:W-:Y:S01]  /*1ae40*/  @P1 SYNCS.ARRIVE.TRANS64.A1T0 RZ, [R2+URZ+0x48], RZ ;  /* 0x000048ff02ff19a7 */ /* 0x0001e2000810003f */
[----:B------:R-:W-:Y:S01]  /*1ae50*/  ISETP.GT.U32.AND P1, PT, R6, 0x2, PT ;  /* 0x000000020600780c */ /* 0x000fe20003f24070 */
[----:B0-----:R-:W-:-:S05]  /*1ae60*/  IMAD.U32 R2, RZ, RZ, UR14 ;  /* 0x0000000eff027e24 */ /* 0x001fca000f8e00ff */
[----:B------:R-:W-:Y:S01]  /*1ae70*/  ISETP.LT.U32.AND P1, PT, R2, 0x3, P1 ;  /* 0x000000030200780c */ /* 0x000fe20000f21070 */
[----:B------:R-:W-:-:S04]  /*1ae80*/  IMAD.WIDE.U32 R2, R6, -0x55555555, RZ ;  /* 0xaaaaaaab06027825 */ /* 0x000fc800078e00ff */
[----:B------:R-:W-:Y:S01]  /*1ae90*/  IMAD.MOV.U32 R2, RZ, RZ, -0x1 ;  /* 0xffffffffff027424 */ /* 0x000fe200078e00ff */
[----:B------:R-:W-:Y:S02]  /*1aea0*/  SHF.R.U32.HI R5, RZ, 0x1, R3 ;  /* 0x00000001ff057819 */ /* 0x000fe40000011603 */
[----:B------:R-:W-:-:S03]  /*1aeb0*/  SEL R3, RZ, 0x1, !P1 ;  /* 0x00000001ff037807 */ /* 0x000fc60004800000 */
[----:B------:R-:W-:Y:S01]  /*1aec0*/  IMAD R6, R5, -0x3, R6 ;  /* 0xfffffffd05067824 */ /* 0x000fe200078e0206 */
[----:B------:R-:W-:Y:S02]  /*1aed0*/  LOP3.LUT R0, R0, R3, RZ, 0x3c, !PT ;  /* 0x0000000300007212 */ /* 0x000fe400078e3cff */
[----:B------:R-:W-:Y:S02]  /*1aee0*/  MOV R3, 0xffffffff ;  /* 0xffffffff00037802 */ /* 0x000fe40000000f00 */
[----:B------:R-:W-:Y:S02]  /*1aef0*/  @P3 LOP3.LUT R0, R0, 0x1, R5, 0x78, !PT ;  /* 0x0000000100003812 */ /* 0x000fe400078e7805 */
[----:B---3--:R-:W-:-:S04]  /*1af00*/  IADD3 R16, P1, R16, UR30, RZ ;  /* 0x0000001e10107c10 */ /* 0x008fc8000ff3e0ff */
[----:B--2---:R-:W-:Y:S01]  /*1af10*/  IADD3.X R17, R17, UR15, RZ, P1, !PT ;  /* 0x0000000f11117c10 */ /* 0x004fe20008ffe4ff */
[----:B------:R0:W-:Y:S01]  /*1af20*/  STL [R1+0x204], R16 ;  /* 0x0002041001007387 */ /* 0x0001e20000100800 */
[----:B------:R-:W-:-:S03]  /*1af30*/  ISETP.GE.U32.AND P1, PT, R16, UR6, PT ;  /* 0x0000000610007c0c */ /* 0x000fc6000bf26070 */
[----:B------:R0:W-:Y:S01]  /*1af40*/  STL [R1+0x200], R17 ;  /* 0x0002001101007387 */ /* 0x0001e20000100800 */
[----:B------:R-:W-:-:S13]  /*1af50*/  ISETP.GE.U32.AND.EX P1, PT, R17, UR7, PT, P1 ;  /* 0x0000000711007c0c */ /* 0x000fda000bf26110 */
[----:B0-----:R-:W-:Y:S05]  /*1af60*/  @P1 BRA `(.L_x_553) ;  /* 0x0000000400641947 */ /* 0x001fea0003800000 */
[----:B------:R-:W0:Y:S01]  /*1af70*/  S2R R7, SR_CTAID.X ;  /* 0x0000000000077919 */ /* 0x000e220000002500 */
[----:B------:R-:W-:Y:S01]  /*1af80*/  ULDC UR6, c[0x0][0x150] ;  /* 0x0000540000067ab9 */ /* 0x000fe20000000800 */
[----:B------:R-:W1:Y:S01]  /*1af90*/  LDC R4, c[0x0][0x144] ;  /* 0x00005100ff047b82 */ /* 0x000e620000000800 */
[----:B------:R-:W-:Y:S01]  /*1afa0*/  UISETP.NE.AND UP0, UPT, UR38, URZ, UPT ;  /* 0x0000003f2600728c */ /* 0x000fe2000bf05270 */
[----:B------:R-:W2:Y:S01]  /*1afb0*/  S2R R5, SR_CTAID.Y ;  /* 0x0000000000057919 */ /* 0x000ea20000002600 */
[----:B------:R-:W-:-:S04]  /*1afc0*/  ULDC UR9, c[0x0][0x630] ;  /* 0x00018c0000097ab9 */ /* 0x000fc80000000800 */
[----:B------:R-:W-:Y:S01]  /*1afd0*/  PLOP3.LUT P1, PT, PT, PT, UP0, 0x80, 0x0 ;  /* 0x000000000000781c */ /* 0x000fe20003f2f008 */
[----:B------:R-:W3:Y:S01]  /*1afe0*/  LDC R10, c[0x0][0x148] ;  /* 0x00005200ff0a7b82 */ /* 0x000ee20000000800 */
[----:B0-----:R-:W-:Y:S02]  /*1aff0*/  I2FP.F32.U32 R2, R7 ;  /* 0x0000000700027245 */ /* 0x001fe40000201000 */
[----:B--2---:R-:W-:-:S03]  /*1b000*/  I2FP.F32.U32 R3, R5 ;  /* 0x0000000500037245 */ /* 0x004fc60000201000 */
[----:B------:R-:W-:Y:S01]  /*1b010*/  FMUL R2, R2, UR6 ;  /* 0x0000000602027c20 */ /* 0x000fe20008400000 */
[----:B------:R-:W-:Y:S02]  /*1b020*/  ULDC UR6, c[0x0][0x154] ;  /* 0x0000550000067ab9 */ /* 0x000fe40000000800 */
[----:B------:R-:W-:Y:S01]  /*1b030*/  FMUL R9, R3, UR6 ;  /* 0x0000000603097c20 */ /* 0x000fe20008400000 */
[----:B------:R-:W-:Y:S02]  /*1b040*/  ULDC.64 UR6, c[0x0][0x628] ;  /* 0x00018a0000067ab9 */ /* 0x000fe40000000a00 */
[----:B------:R-:W0:Y:S08]  /*1b050*/  F2I.U32.TRUNC.NTZ R2, R2 ;  /* 0x0000000200027305 */ /* 0x000e30000020f000 */
[----:B------:R-:W2:Y:S01]  /*1b060*/  F2I.U32.TRUNC.NTZ R9, R9 ;  /* 0x0000000900097305 */ /* 0x000ea2000020f000 */
[----:B0-----:R-:W-:-:S02]  /*1b070*/  IMAD.MOV R3, RZ, RZ, -R2 ;  /* 0x000000ffff037224 */ /* 0x001fc400078e0a02 */
[----:B------:R-:W-:Y:S02]  /*1b080*/  IMAD.MOV.U32 R2, RZ, RZ, R16 ;  /* 0x000000ffff027224 */ /* 0x000fe400078e0010 */
[----:B-1----:R-:W-:Y:S01]  /*1b090*/  IMAD R7, R4, R3, R7 ;  /* 0x0000000304077224 */ /* 0x002fe200078e0207 */
[----:B--2---:R-:W-:-:S05]  /*1b0a0*/  IADD3 R3, -R9, RZ, RZ ;  /* 0x000000ff09037210 */ /* 0x004fca0007ffe1ff */
[----:B---3--:R-:W-:Y:S01]  /*1b0b0*/  @P1 IMAD R7, R10, R3, R5 ;  /* 0x000000030a071224 */ /* 0x008fe200078e0205 */
[----:B------:R-:W-:Y:S01]  /*1b0c0*/  ISETP.NE.U32.AND P1, PT, RZ, UR6, PT ;  /* 0x00000006ff007c0c */ /* 0x000fe2000bf25070 */
[----:B------:R-:W-:-:S03]  /*1b0d0*/  IMAD.MOV.U32 R3, RZ, RZ, R17 ;  /* 0x000000ffff037224 */ /* 0x000fc600078e0011 */
[----:B------:R-:W-:-:S13]  /*1b0e0*/  ISETP.NE.AND.EX P1, PT, RZ, UR7, PT, P1 ;  /* 0x00000007ff007c0c */ /* 0x000fda000bf25310 */
[----:B------:R-:W-:Y:S05]  /*1b0f0*/  @!P1 BRA `(.L_x_554) ;  /* 0x0000000000289947 */ /* 0x000fea0003800000 */
[----:B------:R-:W-:Y:S02]  /*1b100*/  ULDC UR8, c[0x0][0x634] ;  /* 0x00018d0000087ab9 */ /* 0x000fe40000000800 */
[----:B------:R-:W-:-:S04]  /*1b110*/  IADD3 R3, P1, R16, UR8, RZ ;  /* 0x0000000810037c10 */ /* 0x000fc8000ff3e0ff */
[----:B------:R-:W-:-:S05]  /*1b120*/  IADD3.X R9, RZ, R17, RZ, P1, !PT ;  /* 0x00000011ff097210 */ /* 0x000fca0000ffe4ff */
[----:B------:R-:W-:-:S04]  /*1b130*/  IMAD.WIDE.U32 R4, R9, UR6, RZ ;  /* 0x0000000609047c25 */ /* 0x000fc8000f8e00ff */
[----:B------:R-:W-:-:S04]  /*1b140*/  IMAD.WIDE.U32 R4, P1, R3, UR7, R4 ;  /* 0x0000000703047c25 */ /* 0x000fc8000f820004 */
[----:B------:R-:W-:-:S04]  /*1b150*/  IMAD.WIDE.U32 R2, R3, UR6, RZ ;  /* 0x0000000603027c25 */ /* 0x000fc8000f8e00ff */
[----:B------:R-:W-:Y:S01]  /*1b160*/  IMAD.MOV.U32 R2, RZ, RZ, R5 ;  /* 0x000000ffff027224 */ /* 0x000fe200078e0005 */
[----:B------:R-:W-:Y:S01]  /*1b170*/  IADD3 RZ, P3, R3, R4, RZ ;  /* 0x0000000403ff7210 */ /* 0x000fe20007f7e0ff */
[----:B------:R-:W-:-:S04]  /*1b180*/  IMAD.X R3, RZ, RZ, RZ, P1 ;  /* 0x000000ffff037224 */ /* 0x000fc800008e06ff */
[----:B------:R-:W-:-:S08]  /*1b190*/  IMAD.WIDE.U32.X R2, R9, UR7, R2, P3 ;  /* 0x0000000709027c25 */ /* 0x000fd000098e0402 */
.L_x_554:
[--C-:B------:R-:W-:Y:S01]  /*1b1a0*/  SHF.R.U64 R9, R2, UR9, R3.reuse ;  /* 0x0000000902097c19 */ /* 0x100fe20008001203 */
[----:B------:R-:W-:Y:S01]  /*1b1b0*/  ULDC.64 UR6, c[0x0][0x620] ;  /* 0x0001880000067ab9 */ /* 0x000fe20000000a00 */
[----:B------:R-:W-:Y:S01]  /*1b1c0*/  SHF.R.U32.HI R2, RZ, UR9, R3 ;  /* 0x00000009ff027c19 */ /* 0x000fe20008011603 */
[----:B------:R-:W-:Y:S01]  /*1b1d0*/  IMAD.MOV.U32 R3, RZ, RZ, R17 ;  /* 0x000000ffff037224 */ /* 0x000fe200078e0011 */
[----:B------:R-:W-:Y:S01]  /*1b1e0*/  IADD3 R11, P1, RZ, -R9, RZ ;  /* 0x80000009ff0b7210 */ /* 0x000fe20007f3e0ff */
[----:B------:R-:W-:-:S03]  /*1b1f0*/  ULDC.64 UR8, c[0x0][0x640] ;  /* 0x0001900000087ab9 */ /* 0x000fc60000000a00 */
[----:B------:R-:W-:Y:S02]  /*1b200*/  IADD3.X R2, RZ, ~R2, RZ, P1, !PT ;  /* 0x80000002ff027210 */ /* 0x000fe40000ffe4ff */
[----:B------:R-:W-:-:S03]  /*1b210*/  ISETP.NE.U32.AND P1, PT, RZ, UR8, PT ;  /* 0x00000008ff007c0c */ /* 0x000fc6000bf25070 */
[----:B------:R-:W-:Y:S01]  /*1b220*/  IMAD R2, R2, UR6, RZ ;  /* 0x0000000602027c24 */ /* 0x000fe2000f8e02ff */
[----:B------:R-:W-:-:S03]  /*1b230*/  ISETP.NE.AND.EX P1, PT, RZ, UR9, PT, P1 ;  /* 0x00000009ff007c0c */ /* 0x000fc6000bf25310 */
[----:B------:R-:W-:Y:S02]  /*1b240*/  IMAD R5, R11, UR7, R2 ;  /* 0x000000070b057c24 */ /* 0x000fe4000f8e0202 */
[----:B------:R-:W-:-:S04]  /*1b250*/  IMAD.MOV.U32 R2, RZ, RZ, R16 ;  /* 0x000000ffff027224 */ /* 0x000fc800078e0010 */
[----:B------:R-:W-:Y:S01]  /*1b260*/  IMAD.WIDE.U32 R2, R11, UR6, R2 ;  /* 0x000000060b027c25 */ /* 0x000fe2000f8e0002 */
[----:B------:R-:W-:-:S04]  /*1b270*/  ULDC UR6, c[0x0][0x618] ;  /* 0x0001860000067ab9 */ /* 0x000fc80000000800 */
[----:B------:R-:W-:-:S04]  /*1b280*/  IADD3 R3, R3, R5, RZ ;  /* 0x0000000503037210 */ /* 0x000fc80007ffe0ff */
[--C-:B------:R-:W-:Y:S02]  /*1b290*/  SHF.R.U64 R10, R2, UR6, R3.reuse ;  /* 0x00000006020a7c19 */ /* 0x100fe40008001203 */
[----:B------:R-:W-:Y:S01]  /*1b2a0*/  SHF.R.U32.HI R3, RZ, UR6, R3 ;  /* 0x00000006ff037c19 */ /* 0x000fe20008011603 */
[----:B------:R-:W-:-:S03]  /*1b2b0*/  ULDC UR6, c[0x0][0x608] ;  /* 0x0001820000067ab9 */ /* 0x000fc60000000800 */
[--C-:B------:R-:W-:Y:S02]  /*1b2c0*/  SHF.R.U64 R12, R10, UR6, R3.reuse ;  /* 0x000000060a0c7c19 */ /* 0x100fe40008001203 */
[----:B------:R-:W-:Y:S01]  /*1b2d0*/  SHF.R.U32.HI R3, RZ, UR6, R3 ;  /* 0x00000006ff037c19 */ /* 0x000fe20008011603 */
[----:B------:R-:W-:-:S03]  /*1b2e0*/  ULDC UR6, c[0x0][0x658] ;  /* 0x0001960000067ab9 */ /* 0x000fc60000000800 */
[--C-:B------:R-:W-:Y:S02]  /*1b2f0*/  SHF.R.U64 R11, R12, UR6, R3.reuse ;  /* 0x000000060c0b7c19 */ /* 0x100fe40008001203 */
[----:B------:R-:W-:-:S03]  /*1b300*/  SHF.R.U32.HI R13, RZ, UR6, R3 ;  /* 0x00000006ff0d7c19 */ /* 0x000fc60008011603 */
[----:B------:R-:W-:Y:S02]  /*1b310*/  IMAD.MOV.U32 R2, RZ, RZ, R11 ;  /* 0x000000ffff027224 */ /* 0x000fe400078e000b */
[----:B------:R-:W-:Y:S01]  /*1b320*/  IMAD.MOV.U32 R3, RZ, RZ, R13 ;  /* 0x000000ffff037224 */ /* 0x000fe200078e000d */
[----:B------:R-:W-:Y:S06]  /*1b330*/  @!P1 BRA `(.L_x_555) ;  /* 0x0000000000289947 */ /* 0x000fec0003800000 */
        /* <DEDUP_REMOVED lines=10> */
.L_x_555:
[----:B------:R-:W-:Y:S01]  /*1b3e0*/  ULDC UR6, c[0x0][0x648] ;  /* 0x0001920000067ab9 */ /* 0x000fe20000000800 */
[----:B------:R-:W-:Y:S01]  /*1b3f0*/  LOP3.LUT R12, R12, UR13, RZ, 0xc0, !PT ;  /* 0x0000000d0c0c7c12 */ /* 0x000fe2000f8ec0ff */
[----:B------:R-:W-:Y:S01]  /*1b400*/  UISETP.NE.AND UP0, UPT, UR38, URZ, UPT ;  /* 0x0000003f2600728c */ /* 0x000fe2000bf05270 */
[----:B------:R-:W-:Y:S01]  /*1b410*/  SHF.R.U64 R3, R2, UR6, R3 ;  /* 0x0000000602037c19 */ /* 0x000fe20008001203 */
[----:B------:R-:W-:Y:S01]  /*1b420*/  ULDC UR6, c[0x0][0x638] ;  /* 0x00018e0000067ab9 */ /* 0x000fe20000000800 */
[----:B------:R-:W-:Y:S02]  /*1b430*/  IMAD.MOV.U32 R4, RZ, RZ, 0x1 ;  /* 0x00000001ff047424 */ /* 0x000fe400078e00ff */
[C---:B------:R-:W-:Y:S01]  /*1b440*/  IADD3 R2, -R3.reuse, RZ, RZ ;  /* 0x000000ff03027210 */ /* 0x040fe20007ffe1ff */
[----:B------:R-:W-:Y:S01]  /*1b450*/  IMAD R12, R3, UR5, R12 ;  /* 0x00000005030c7c24 */ /* 0x000fe2000f8e020c */
[----:B------:R-:W-:Y:S02]  /*1b460*/  PLOP3.LUT P1, PT, PT, PT, UP0, 0x40, 0x0 ;  /* 0x000000000000781c */ /* 0x000fe40003f2e808 */
[----:B------:R-:W-:Y:S01]  /*1b470*/  PLOP3.LUT P3, PT, PT, PT, UP0, 0x40, 0x0 ;  /* 0x000000000000781c */ /* 0x000fe20003f6e808 */
[----:B------:R-:W-:Y:S01]  /*1b480*/  IMAD R11, R2, UR6, R11 ;  /* 0x00000006020b7c24 */ /* 0x000fe2000f8e020b */
[----:B------:R-:W-:Y:S01]  /*1b490*/  ULDC UR6, c[0x0][0x610] ;  /* 0x0001840000067ab9 */ /* 0x000fe20000000800 */
[----:B------:R-:W-:Y:S01]  /*1b4a0*/  LOP3.LUT R2, R10, UR4, RZ, 0xc0, !PT ;  /* 0x000000040a027c12 */ /* 0x000fe2000f8ec0ff */
[----:B------:R-:W-:Y:S01]  /*1b4b0*/  IMAD R7, R12, UR6, R7 ;  /* 0x000000060c077c24 */ /* 0x000fe2000f8e0207 */
[----:B------:R-:W-:-:S03]  /*1b4c0*/  ULDC UR6, c[0x0][0x600] ;  /* 0x0001800000067ab9 */ /* 0x000fc60000000800 */
[----:B------:R-:W-:-:S05]  /*1b4d0*/  IMAD R2, R11, UR6, R2 ;  /* 0x000000060b027c24 */ /* 0x000fca000f8e0202 */
[----:B------:R-:W-:Y:S02]  /*1b4e0*/  SEL R3, R2, R7, P1 ;  /* 0x0000000702037207 */ /* 0x000fe40000800000 */
[----:B------:R-:W-:-:S07]  /*1b4f0*/  SEL R2, R7, R2, P3 ;  /* 0x0000000207027207 */ /* 0x000fce0001800000 */
.L_x_553:
[----:B------:R-:W-:Y:S05]  /*1b500*/  BSYNC B1 ;  /* 0x0000000000017941 */ /* 0x000fea0003800000 */
.L_x_552:
[----:B------:R-:W-:-:S13]  /*1b510*/  LOP3.LUT P1, RZ, R4, 0xff, RZ, 0xc0, !PT ;  /* 0x000000ff04ff7812 */ /* 0x000fda000782c0ff */
[----:B------:R-:W-:Y:S05]  /*1b520*/  @P1 BRA `(.L_x_556) ;  /* 0xfffffff000c81947 */ /* 0x000fea000383ffff */
[----:B------:R-:W-:Y:S05]  /*1b530*/  BSYNC B0 ;  /* 0x0000000000007941 */ /* 0x000fea0003800000 */
.L_x_544:
[----:B------:R-:W-:-:S03]  /*1b540*/  UMOV UR6, 0xffffffff ;  /* 0xffffffff00067882 */ /* 0x000fc60000000000 */
[----:B------:R-:W-:Y:S05]  /*1b550*/  BRA.DIV UR6, `(.L_x_557) ;  /* 0x0000000206f87947 */ /* 0x000fea000b800000 */
[----:B------:R-:W-:-:S13]  /*1b560*/  ELECT P6, URZ, PT ;  /* 0x00000000003f782f */ /* 0x000fda00038c0000 */
.L_x_570:
[----:B------:R-:W-:Y:S04]  /*1b570*/  BSSY B0, `(.L_x_558) ;  /* 0x0000023000007945 */ /* 0x000fe80003800000 */
[----:B------:R-:W-:Y:S05]  /*1b580*/  @!P6 BRA `(.L_x_559) ;  /* 0x000000000084e947 */ /* 0x000fea0003800000 */
[----:B------:R-:W-:-:S04]  /*1b590*/  ULOP3.LUT UR6, UR37, 0x2, URZ, 0xfc, !UPT ;  /* 0x0000000225067892 */ /* 0x000fc8000f8efc3f */
[----:B------:R-:W-:-:S06]  /*1b5a0*/  UISETP.NE.AND UP0, UPT, UR6, 0x3, UPT ;  /* 0x000000030600788c */ /* 0x000fcc000bf05270 */
[----:B------:R-:W-:-:S13]  /*1b5b0*/  PLOP3.LUT P0, PT, PT, PT, UP0, 0x80, 0x0 ;  /* 0x000000000000781c */ /* 0x000fda0003f0f008 */
[----:B------:R-:W-:Y:S05]  /*1b5c0*/  @!P0 BRA `(.L_x_560) ;  /* 0x0000000000048947 */ /* 0x000fea0003800000 */
[----:B------:R-:W-:Y:S01]  /*1b5d0*/  BPT.TRAP 0x1 ;  /* 0x000000040000795c */ /* 0x000fe20000300000 */
.L_x_560:
[----:B------:R-:W0:Y:S01]  /*1b5e0*/  S2R R3, SR_CgaCtaId ;  /* 0x0000000000037919 */ /* 0x000e220000008800 */
[----:B------:R-:W-:-:S04]  /*1b5f0*/  MOV R2, 0x400 ;  /* 0x0000040000027802 */ /* 0x000fc80000000f00 */
[----:B0-----:R-:W-:Y:S02]  /*1b600*/  LEA R3, R3, R2, 0x18 ;  /* 0x0000000203037211 */ /* 0x001fe400078ec0ff */
[----:B------:R-:W-:-:S03]  /*1b610*/  SHF.L.U32 R2, R0, 0x1f, RZ ;  /* 0x0000001f00027819 */ /* 0x000fc600000006ff */
[----:B------:R-:W-:-:S05]  /*1b620*/  VIADD R3, R3, 0x18 ;  /* 0x0000001803037836 */ /* 0x000fca0000000000 */
[----:B------:R-:W-:-:S04]  /*1b630*/  LEA R5, R6, R3, 0x3 ;  /* 0x0000000306057211 */ /* 0x000fc800078e18ff */
[----:B------:R-:W0:Y:S02]  /*1b640*/  SYNCS.PHASECHK.TRANS64.TRYWAIT P0, [R5+URZ], R2 ;  /* 0x00000002050075a7 */ /* 0x000e24000800017f */
[----:B0-----:R-:W-:Y:S05]  /*1b650*/  @!P0 BRA `(.L_x_561) ;  /* 0x0000000000d88947 */ /* 0x001fea0003800000 */
.L_x_571:
[----:B------:R-:W-:-:S05]  /*1b660*/  VIADD R6, R6, 0x1 ;  /* 0x0000000106067836 */ /* 0x000fca0000000000 */
[----:B------:R-:W-:-:S04]  /*1b670*/  ISETP.NE.AND P0, PT, R6, 0x3, PT ;  /* 0x000000030600780c */ /* 0x000fc80003f05270 */
[----:B0-----:R-:W-:Y:S02]  /*1b680*/  SEL R5, RZ, 0x1, P0 ;  /* 0x00000001ff057807 */ /* 0x001fe40000000000 */
[----:B------:R-:W-:Y:S02]  /*1b690*/  SEL R6, R6, RZ, P0 ;  /* 0x000000ff06067207 */ /* 0x000fe40000000000 */
[----:B------:R-:W-:-:S03]  /*1b6a0*/  LOP3.LUT R5, R0, R5, RZ, 0x3c, !PT ;  /* 0x0000000500057212 */ /* 0x000fc600078e3cff */
[----:B------:R-:W-:Y:S01]  /*1b6b0*/  IMAD R7, R6, 0x8, R3 ;  /* 0x0000000806077824 */ /* 0x000fe200078e0203 */
[----:B------:R-:W-:-:S04]  /*1b6c0*/  SHF.L.U32 R0, R5, 0x1f, RZ ;  /* 0x0000001f05007819 */ /* 0x000fc800000006ff */
[----:B------:R-:W0:Y:S02]  /*1b6d0*/  SYNCS.PHASECHK.TRANS64.TRYWAIT P0, [R7+URZ], R0 ;  /* 0x00000000070075a7 */ /* 0x000e24000800017f */
[----:B0-----:R-:W-:Y:S05]  /*1b6e0*/  @!P0 BRA `(.L_x_562) ;  /* 0x0000000000c88947 */ /* 0x001fea0003800000 */
.L_x_572:
[----:B0-----:R-:W-:-:S04]  /*1b6f0*/  IADD3 R0, R6, 0x1, RZ ;  /* 0x0000000106007810 */ /* 0x001fc80007ffe0ff */
[----:B------:R-:W-:-:S04]  /*1b700*/  ISETP.NE.AND P0, PT, R0, 0x3, PT ;  /* 0x000000030000780c */ /* 0x000fc80003f05270 */
[----:B------:R-:W-:Y:S02]  /*1b710*/  SEL R2, RZ, 0x1, P0 ;  /* 0x00000001ff027807 */ /* 0x000fe40000000000 */
[----:B------:R-:W-:Y:S02]  /*1b720*/  SEL R0, R0, RZ, P0 ;  /* 0x000000ff00007207 */ /* 0x000fe40000000000 */
[----:B------:R-:W-:-:S03]  /*1b730*/  LOP3.LUT R2, R5, R2, RZ, 0x3c, !PT ;  /* 0x0000000205027212 */ /* 0x000fc600078e3cff */
[----:B------:R-:W-:Y:S01]  /*1b740*/  IMAD R3, R0, 0x8, R3 ;  /* 0x0000000800037824 */ /* 0x000fe200078e0203 */
[----:B------:R-:W-:-:S07]  /*1b750*/  SHF.L.U32 R0, R2, 0x1f, RZ ;  /* 0x0000001f02007819 */ /* 0x000fce00000006ff */
.L_x_563:
[----:B0-----:R0:W1:Y:S02]  /*1b760*/  SYNCS.PHASECHK.TRANS64.TRYWAIT P0, [R3+URZ], R0 ;  /* 0x00000000030075a7 */ /* 0x001064000800017f */
[----:B-1----:R-:W-:Y:S05]  /*1b770*/  @!P0 NANOSLEEP.SYNCS 0x989680 ;  /* 0x009896800000895d */ /* 0x002fea0003900000 */
[----:B------:R-:W1:Y:S02]  /*1b780*/  @!P0 SYNCS.PHASECHK.TRANS64 P0, [R3+URZ], R0 ;  /* 0x00000000030085a7 */ /* 0x000e64000800007f */
[----:B-1----:R-:W-:Y:S05]  /*1b790*/  @!P0 BRA `(.L_x_563) ;  /* 0xfffffffc00f08947 */ /* 0x002fea000383ffff */
.L_x_559:
[----:B------:R-:W-:Y:S05]  /*1b7a0*/  BSYNC B0 ;  /* 0x0000000000007941 */ /* 0x000fea0003800000 */
.L_x_558:
[----:B------:R-:W-:Y:S05]  /*1b7b0*/  EXIT ;  /* 0x000000000000794d */ /* 0x000fea0003800000 */
.L_x_17:
[----:B-1----:R1:W4:Y:S02]  /*1b7c0*/  SYNCS.PHASECHK.TRANS64.TRYWAIT P1, [R3+URZ], R0 ;  /* 0x00000000030075a7 */ /* 0x002324000802017f */
[----:B----4-:R-:W-:Y:S05]  /*1b7d0*/  @!P1 NANOSLEEP.SYNCS 0x989680 ;  /* 0x009896800000995d */ /* 0x010fea0003900000 */
[----:B------:R-:W4:Y:S02]  /*1b7e0*/  @!P1 SYNCS.PHASECHK.TRANS64 P1, [R3+URZ], R0 ;  /* 0x00000000030095a7 */ /* 0x000f24000802007f */
[----:B----4-:R-:W-:Y:S05]  /*1b7f0*/  @!P1 BRA `(.L_x_17) ;  /* 0xfffffffc00f09947 */ /* 0x010fea000383ffff */
[----:B------:R-:W-:Y:S05]  /*1b800*/  BRA `(.L_x_16) ;  /* 0xfffffe5800fc7947 */ /* 0x000fea000383ffff */
.L_x_22:
[----:B-1----:R-:W-:-:S04]  /*1b810*/  IMAD.U32 R5, RZ, RZ, UR8 ;  /* 0x00000008ff057e24 */ /* 0x002fc8000f8e00ff */
[----:B------:R1:W2:Y:S03]  /*1b820*/  SYNCS.PHASECHK.TRANS64.TRYWAIT P1, [R5+URZ], R4 ;  /* 0x00000004050075a7 */ /* 0x0002a6000802017f */
[----:B--2---:R-:W-:Y:S05]  /*1b830*/  @!P1 NANOSLEEP.SYNCS 0x989680 ;  /* 0x009896800000995d */ /* 0x004fea0003900000 */
[----:B------:R-:W2:Y:S02]  /*1b840*/  @!P1 SYNCS.PHASECHK.TRANS64 P1, [R5+URZ], R4 ;  /* 0x00000004050095a7 */ /* 0x000ea4000802007f */
[----:B--2---:R-:W-:Y:S05]  /*1b850*/  @!P1 BRA `(.L_x_22) ;  /* 0xfffffffc00ec9947 */ /* 0x004fea000383ffff */
[----:B------:R-:W-:Y:S05]  /*1b860*/  BRA `(.L_x_21) ;  /* 0xfffffe9000707947 */ /* 0x000fea000383ffff */
.L_x_545:
[----:B------:R-:W-:Y:S01]  /*1b870*/  BSSY B1, `(.L_x_564) ;  /* 0x0000006000017945 */ /* 0x000fe20003800000 */
[----:B------:R-:W-:-:S07]  /*1b880*/  MOV R15, 0xffffffff ;  /* 0xffffffff000f7802 */ /* 0x000fce0000000f00 */
[----:B------:R-:W-:Y:S05]  /*1b890*/  WARPSYNC.COLLECTIVE R15, `(.L_x_565) ;  /* 0x000000000f0c7348 */ /* 0x000fea0003c00000 */
[----:B------:R-:W-:Y:S02]  /*1b8a0*/  ELECT P6, UR62, PT ;  /* 0x00000000003e782f */ /* 0x000fe400038c0000 */
[----:B------:R-:W-:Y:S01]  /*1b8b0*/  MOV R14, UR62 ;  /* 0x0000003e000e7c02 */ /* 0x000fe20008000f00 */
[----:B------:R-:W-:Y:S10]  /*1b8c0*/  ENDCOLLECTIVE ;  /* 0x000000000000791b */ /* 0x000ff40003800000 */
.L_x_565:
[----:B------:R-:W-:Y:S05]  /*1b8d0*/  BSYNC B1 ;  /* 0x0000000000017941 */ /* 0x000fea0003800000 */
.L_x_564:
[----:B------:R-:W-:Y:S05]  /*1b8e0*/  BRA `(.L_x_566) ;  /* 0xffffffec00e47947 */ /* 0x000fea000383ffff */
.L_x_548:
[----:B0-----:R0:W1:Y:S02]  /*1b8f0*/  SYNCS.PHASECHK.TRANS64.TRYWAIT P1, [R10+URZ+0x18], R7 ;  /* 0x000018070a0075a7 */ /* 0x001064000802017f */
[----:B-1----:R-:W-:Y:S05]  /*1b900*/  @!P1 NANOSLEEP.SYNCS 0x989680 ;  /* 0x009896800000995d */ /* 0x002fea0003900000 */
[----:B------:R-:W1:Y:S02]  /*1b910*/  @!P1 SYNCS.PHASECHK.TRANS64 P1, [R10+URZ+0x18], R7 ;  /* 0x000018070a0095a7 */ /* 0x000e64000802007f */
[----:B-1----:R-:W-:Y:S05]  /*1b920*/  @!P1 BRA `(.L_x_548) ;  /* 0xfffffffc00f09947 */ /* 0x002fea000383ffff */
[----:B------:R-:W-:Y:S05]  /*1b930*/  BRA `(.L_x_567) ;  /* 0xfffffff000247947 */ /* 0x000fea000383ffff */
.L_x_557:
[----:B------:R-:W-:Y:S01]  /*1b940*/  BSSY B0, `(.L_x_568) ;  /* 0x0000006000007945 */ /* 0x000fe20003800000 */
[----:B------:R-:W-:-:S07]  /*1b950*/  IMAD.MOV.U32 R15, RZ, RZ, -0x1 ;  /* 0xffffffffff0f7424 */ /* 0x000fce00078e00ff */
[----:B------:R-:W-:Y:S05]  /*1b960*/  WARPSYNC.COLLECTIVE R15, `(.L_x_569) ;  /* 0x000000000f0c7348 */ /* 0x000fea0003c00000 */
[----:B------:R-:W-:Y:S02]  /*1b970*/  ELECT P6, UR62, PT ;  /* 0x00000000003e782f */ /* 0x000fe400038c0000 */
[----:B------:R-:W-:Y:S01]  /*1b980*/  MOV R14, UR62 ;  /* 0x0000003e000e7c02 */ /* 0x000fe20008000f00 */
[----:B------:R-:W-:Y:S10]  /*1b990*/  ENDCOLLECTIVE ;  /* 0x000000000000791b */ /* 0x000ff40003800000 */
.L_x_569:
[----:B------:R-:W-:Y:S05]  /*1b9a0*/  BSYNC B0 ;  /* 0x0000000000007941 */ /* 0x000fea0003800000 */
.L_x_568:
[----:B------:R-:W-:Y:S05]  /*1b9b0*/  BRA `(.L_x_570) ;  /* 0xfffffff800ec7947 */ /* 0x000fea000383ffff */
.L_x_561:
[----:B0-----:R0:W1:Y:S02]  /*1b9c0*/  SYNCS.PHASECHK.TRANS64.TRYWAIT P0, [R5+URZ], R2 ;  /* 0x00000002050075a7 */ /* 0x001064000800017f */
[----:B-1----:R-:W-:Y:S05]  /*1b9d0*/  @!P0 NANOSLEEP.SYNCS 0x989680 ;  /* 0x009896800000895d */ /* 0x002fea0003900000 */
[----:B------:R-:W1:Y:S02]  /*1b9e0*/  @!P0 SYNCS.PHASECHK.TRANS64 P0, [R5+URZ], R2 ;  /* 0x00000002050085a7 */ /* 0x000e64000800007f */
[----:B-1----:R-:W-:Y:S05]  /*1b9f0*/  @!P0 BRA `(.L_x_561) ;  /* 0xfffffffc00f08947 */ /* 0x002fea000383ffff */
[----:B------:R-:W-:Y:S05]  /*1ba00*/  BRA `(.L_x_571) ;  /* 0xfffffffc00147947 */ /* 0x000fea000383ffff */
.L_x_562:
[----:B0-----:R0:W1:Y:S02]  /*1ba10*/  SYNCS.PHASECHK.TRANS64.TRYWAIT P0, [R7+URZ], R0 ;  /* 0x00000000070075a7 */ /* 0x001064000800017f */
[----:B-1----:R-:W-:Y:S05]  /*1ba20*/  @!P0 NANOSLEEP.SYNCS 0x989680 ;  /* 0x009896800000895d */ /* 0x002fea0003900000 */
[----:B------:R-:W1:Y:S02]  /*1ba30*/  @!P0 SYNCS.PHASECHK.TRANS64 P0, [R7+URZ], R0 ;  /* 0x00000000070085a7 */ /* 0x000e64000800007f */
[----:B-1----:R-:W-:Y:S05]  /*1ba40*/  @!P0 BRA `(.L_x_562) ;  /* 0xfffffffc00f08947 */ /* 0x002fea000383ffff */
[----:B------:R-:W-:Y:S05]  /*1ba50*/  BRA `(.L_x_572) ;  /* 0xfffffffc00247947 */ /* 0x000fea000383ffff */
.L_x_573:
[----:B------:R-:W-:-:S00]  /*1ba60*/  BRA `(.L_x_573) ;  /* 0xfffffffc00fc7947 */ /* 0x000fc0000383ffff */
[----:B------:R-:W-:-:S00]  /*1ba70*/  NOP ;  /* 0x0000000000007918 */ /* 0x000fc00000000000 */
        /* <DEDUP_REMOVED lines=8> */
.L_x_574:


//--------------------- .nv.global.init           --------------------------
	.section	.nv.global.init,"aw",@progbits
.nv.global.init:
	.type		$str$22,@object
	.size		$str$22,($str$23 - $str$22)
$str$22:
        /*0000*/ 	.byte	0x6b, 0x5f, 0x74, 0x69, 0x6c, 0x65, 0x5f, 0x63, 0x6f, 0x75, 0x6e, 0x74, 0x20, 0x3e, 0x3d, 0x20
        /*0010*/ 	.byte	0x31, 0x00
	.type		$str$23,@object
	.size		$str$23,(__unnamed_1 - $str$23)
$str$23:
        /*0012*/ 	.byte	0x2f, 0x74, 0x6d, 0x70, 0x2f, 0x63, 0x75, 0x74, 0x6c, 0x61, 0x73, 0x73, 0x5f, 0x73, 0x77, 0x65
        /*0022*/ 	.byte	0x65, 0x70, 0x5f, 0x73, 0x72, 0x63, 0x2f, 0x69, 0x6e, 0x63, 0x6c, 0x75, 0x64, 0x65, 0x2f, 0x63
        /*0032*/ 	.byte	0x75, 0x74, 0x6c, 0x61, 0x73, 0x73, 0x2f, 0x67, 0x65, 0x6d, 0x6d, 0x2f, 0x63, 0x6f, 0x6c, 0x6c
        /*0042*/ 	.byte	0x65, 0x63, 0x74, 0x69, 0x76, 0x65, 0x2f, 0x73, 0x6d, 0x39, 0x30, 0x5f, 0x6d, 0x6d, 0x61, 0x5f
        /*0052*/ 	.byte	0x74, 0x6d, 0x61, 0x5f, 0x67, 0x6d, 0x6d, 0x61, 0x5f, 0x73, 0x73, 0x5f, 0x77, 0x61, 0x72, 0x70
        /*0062*/ 	.byte	0x73, 0x70, 0x65, 0x63, 0x69, 0x61, 0x6c, 0x69, 0x7a, 0x65, 0x64, 0x2e, 0x68, 0x70, 0x70, 0x00
	.type		__unnamed_1,@object
	.size		__unnamed_1,(.L_0 - __unnamed_1)
__unnamed_1:
        /* <DEDUP_REMOVED lines=180> */
        /*0bb2*/ 	.byte	0x75, 0x74, 0x65, 0x3a, 0x3a, 0x69, 0x64, 0x65, 0x6e, 0x74, 0x69, 0x74, 0x79, 0x5d, 0x00
.L_0:


//--------------------- .nv.shared._ZN7cutlass13device_kernelINS_4gemm6kernel13GemmUniversalIN4cute5tupleIJiiiiEEENS1_10collective13CollectiveMmaINS1_34MainloopSm90TmaGmmaWarpSpecializedILi3ENS5_IJNS4_1CILi1EEESB_SB_EEENS1_35KernelTmaWarpSpecializedCooperativeEEENS5_IJNSA_ILi256EEESF_NSA_ILi64EEEEEENS_6half_tENS5_IJSB_llEEESI_NS5_IJlSB_lEEENS4_8TiledMMAINS4_8MMA_AtomIJNS4_4SM904GMMA26MMA_64x256x16_F32F16F16_SSILNSO_5MajorE1ELSQ_0ELNSO_7ScaleInE1ELSR_1EEEEEENS4_6LayoutINS5_IJNSA_ILi2EEESB_SB_EEENS5_IJSB_NSA_ILi0EEESX_EEEEENS5_IJNS4_10UnderscoreES10_S10_EEEEENS4_13SM90_TMA_LOADENS4_14ComposedLayoutINS4_7SwizzleILi3ELi4ELi3EEENS4_18smem_ptr_flag_bitsILi16EEENSU_INS5_IJSG_NSA_ILi8EEEEEENS5_IJSB_SG_EEEEEEEvNS4_8identityES13_NS14_IS16_S18_NSU_INS5_IJS19_SG_EEENS5_IJSG_SB_EEEEEEEvS1E_EENS_8epilogue10collective6detail29Sm90TmaWarpSpecializedAdapterINS1L_15DefaultEpilogueISI_SK_SK_NS1K_6thread17LinearCombinationISI_Li1EffLNS1P_9ScaleType4KindE0ELNS_15FloatRoundStyleE2ESI_EENS1_15EpilogueDefaultEEEEEvvEEEEvNT_6ParamsE --------------------------
	.section	.nv.shared._ZN7cutlass13device_kernelINS_4gemm6kernel13GemmUniversalIN4cute5tupleIJiiiiEEENS1_10collective13CollectiveMmaINS1_34MainloopSm90TmaGmmaWarpSpecializedILi3ENS5_IJNS4_1CILi1EEESB_SB_EEENS1_35KernelTmaWarpSpecializedCooperativeEEENS5_IJNSA_ILi256EEESF_NSA_ILi64EEEEEENS_6half_tENS5_IJSB_llEEESI_NS5_IJlSB_lEEENS4_8TiledMMAINS4_8MMA_AtomIJNS4_4SM904GMMA26MMA_64x256x16_F32F16F16_SSILNSO_5MajorE1ELSQ_0ELNSO_7ScaleInE1ELSR_1EEEEEENS4_6LayoutINS5_IJNSA_ILi2EEESB_SB_EEENS5_IJSB_NSA_ILi0EEESX_EEEEENS5_IJNS4_10UnderscoreES10_S10_EEEEENS4_13SM90_TMA_LOADENS4_14ComposedLayoutINS4_7SwizzleILi3ELi4ELi3EEENS4_18smem_ptr_flag_bitsILi16EEENSU_INS5_IJSG_NSA_ILi8EEEEEENS5_IJSB_SG_EEEEEEEvNS4_8identityES13_NS14_IS16_S18_NSU_INS5_IJS19_SG_EEENS5_IJSG_SB_EEEEEEEvS1E_EENS_8epilogue10collective6detail29Sm90TmaWarpSpecializedAdapterINS1L_15DefaultEpilogueISI_SK_SK_NS1K_6thread17LinearCombinationISI_Li1EffLNS1P_9ScaleType4KindE0ELNS_15FloatRoundStyleE2ESI_EENS1_15EpilogueDefaultEEEEEvvEEEEvNT_6ParamsE,"aw",@nobits
	.sectionflags	@""
	.align	16
	.zero		1024


//--------------------- .nv.shared.reserved.0     --------------------------
	.section	.nv.shared.reserved.0,"aw",@nobits
	.weak		__nv_reservedSMEM_offset_0_alias
	.size		__nv_reservedSMEM_offset_0_alias, 0, 0
	.other		__nv_reservedSMEM_offset_0_alias,@"STO_CUDA_RESERVED_SHARED STV_DEFAULT"
__nv_reservedSMEM_offset_0_alias:
	.zero		0


//--------------------- .nv.global                --------------------------
	.section	.nv.global,"aw",@nobits
.nv.global:
	.type		_ZN40_INTERNAL_8da93727_4_k_cu_b5f57ca9_150484cute1_E,@object
	.size		_ZN40_INTERNAL_8da93727_4_k_cu_b5f57ca9_150484cute1_E,(_ZN40_INTERNAL_8da93727_4_k_cu_b5f57ca9_150484cuda3std3__45__cpo6cbeginE - _ZN40_INTERNAL_8da93727_4_k_cu_b5f57ca9_150484cute1_E)
_ZN40_INTERNAL_8da93727_4_k_cu_b5f57ca9_150484cute1_E:
	.zero		1
	.type		_ZN40_INTERNAL_8da93727_4_k_cu_b5f57ca9_150484cuda3std3__45__cpo6cbeginE,@object
	.size		_ZN40_INTERNAL_8da93727_4_k_cu_b5f57ca9_150484cuda3std3__45__cpo6cbeginE,(_ZN40_INTERNAL_8da93727_4_k_cu_b5f57ca9_150484cuda3std3__48in_placeE - _ZN40_INTERNAL_8da93727_4_k_cu_b5f57ca9_150484cuda3std3__45__cpo6cbeginE)
_ZN40_INTERNAL_8da93727_4_k_cu_b5f57ca9_150484cuda3std3__45__cpo6cbeginE:
	.zero		1
	.type		_ZN40_INTERNAL_8da93727_4_k_cu_b5f57ca9_150484cuda3std3__48in_placeE,@object
	.size		_ZN40_INTERNAL_8da93727_4_k_cu_b5f57ca9_150484cuda3std3__48in_placeE,(_ZN40_INTERNAL_8da93727_4_k_cu_b5f57ca9_150484cuda3std6ranges3__45__cpo9iter_moveE - _ZN40_INTERNAL_8da93727_4_k_cu_b5f57ca9_150484cuda3std3__48in_placeE)
_ZN40_INTERNAL_8da93727_4_k_cu_b5f57ca9_150484cuda3std3__48in_placeE:
	.zero		1
	.type		_ZN40_INTERNAL_8da93727_4_k_cu_b5f57ca9_150484cuda3std6ranges3__45__cpo9iter_moveE,@object
	.size		_ZN40_INTERNAL_8da93727_4_k_cu_b5f57ca9_150484cuda3std6ranges3__45__cpo9iter_moveE,(_ZN40_INTERNAL_8da93727_4_k_cu_b5f57ca9_150484cuda3std3__45__cpo5beginE - _ZN40_INTERNAL_8da93727_4_k_cu_b5f57ca9_150484cuda3std6ranges3__45__cpo9iter_moveE)
_ZN40_INTERNAL_8da93727_4_k_cu_b5f57ca9_150484cuda3std6ranges3__45__cpo9iter_moveE:
	.zero		1
	.type		_ZN40_INTERNAL_8da93727_4_k_cu_b5f57ca9_150484cuda3std3__45__cpo5beginE,@object
	.size		_ZN40_INTERNAL_8da93727_4_k_cu_b5f57ca9_150484cuda3std3__45__cpo5beginE,(_ZN40_INTERNAL_8da93727_4_k_cu_b5f57ca9_150484cuda3std3__442_GLOBAL__N__8da93727_4_k_cu_b5f57ca9_150486ignoreE - _ZN40_INTERNAL_8da93727_4_k_cu_b5f57ca9_150484cuda3std3__45__cpo5beginE)
_ZN40_INTERNAL_8da93727_4_k_cu_b5f57ca9_150484cuda3std3__45__cpo5beginE:
	.zero		1
	.type		_ZN40_INTERNAL_8da93727_4_k_cu_b5f57ca9_150484cuda3std3__442_GLOBAL__N__8da93727_4_k_cu_b5f57ca9_150486ignoreE,@object
	.size		_ZN40_INTERNAL_8da93727_4_k_cu_b5f57ca9_150484cuda3std3__442_GLOBAL__N__8da93727_4_k_cu_b5f57ca9_150486ignoreE,(_ZN40_INTERNAL_8da93727_4_k_cu_b5f57ca9_150484cute7productE - _ZN40_INTERNAL_8da93727_4_k_cu_b5f57ca9_150484cuda3std3__442_GLOBAL__N__8da93727_4_k_cu_b5f57ca9_150486ignoreE)
_ZN40_INTERNAL_8da93727_4_k_cu_b5f57ca9_150484cuda3std3__442_GLOBAL__N__8da93727_4_k_cu_b5f57ca9_150486ignoreE:
	.zero		1
	.type		_ZN40_INTERNAL_8da93727_4_k_cu_b5f57ca9_150484cute7productE,@object
	.size		_ZN40_INTERNAL_8da93727_4_k_cu_b5f57ca9_150484cute7productE,(_ZN40_INTERNAL_8da93727_4_k_cu_b5f57ca9_150484cuda3std3__45__cpo3endE - _ZN40_INTERNAL_8da93727_4_k_cu_b5f57ca9_150484cute7productE)
_ZN40_INTERNAL_8da93727_4_k_cu_b5f57ca9_150484cute7productE:
	.zero		1
	.type		_ZN40_INTERNAL_8da93727_4_k_cu_b5f57ca9_150484cuda3std3__45__cpo3endE,@object
	.size		_ZN40_INTERNAL_8da93727_4_k_cu_b5f57ca9_150484cuda3std3__45__cpo3endE,(_ZN40_INTERNAL_8da93727_4_k_cu_b5f57ca9_150484cuda3std3__419piecewise_constructE - _ZN40_INTERNAL_8da93727_4_k_cu_b5f57ca9_150484cuda3std3__45__cpo3endE)
_ZN40_INTERNAL_8da93727_4_k_cu_b5f57ca9_150484cuda3std3__45__cpo3endE:
	.zero		1
	.type		_ZN40_INTERNAL_8da93727_4_k_cu_b5f57ca9_150484cuda3std3__419piecewise_constructE,@object
	.size		_ZN40_INTERNAL_8da93727_4_k_cu_b5f57ca9_150484cuda3std3__419piecewise_constructE,(_ZN40_INTERNAL_8da93727_4_k_cu_b5f57ca9_150484cuda3std3__45__cpo4cendE - _ZN40_INTERNAL_8da93727_4_k_cu_b5f57ca9_150484cuda3std3__419piecewise_constructE)
_ZN40_INTERNAL_8da93727_4_k_cu_b5f57ca9_150484cuda3std3__419piecewise_constructE:
	.zero		1
	.type		_ZN40_INTERNAL_8da93727_4_k_cu_b5f57ca9_150484cuda3std3__45__cpo4cendE,@object
	.size		_ZN40_INTERNAL_8da93727_4_k_cu_b5f57ca9_150484cuda3std3__45__cpo4cendE,(_ZN40_INTERNAL_8da93727_4_k_cu_b5f57ca9_150484cuda3std6ranges3__45__cpo4swapE - _ZN40_INTERNAL_8da93727_4_k_cu_b5f57ca9_150484cuda3std3__45__cpo4cendE)
_ZN40_INTERNAL_8da93727_4_k_cu_b5f57ca9_150484cuda3std3__45__cpo4cendE:
	.zero		1
	.type		_ZN40_INTERNAL_8da93727_4_k_cu_b5f57ca9_150484cuda3std6ranges3__45__cpo4swapE,@object
	.size		_ZN40_INTERNAL_8da93727_4_k_cu_b5f57ca9_150484cuda3std6ranges3__45__cpo4swapE,(.L_8 - _ZN40_INTERNAL_8da93727_4_k_cu_b5f57ca9_150484cuda3std6ranges3__45__cpo4swapE)
_ZN40_INTERNAL_8da93727_4_k_cu_b5f57ca9_150484cuda3std6ranges3__45__cpo4swapE:
	.zero		1
.L_8:


//--------------------- .nv.constant0._ZN7cutlass13device_kernelINS_4gemm6kernel13GemmUniversalIN4cute5tupleIJiiiiEEENS1_10collective13CollectiveMmaINS1_34MainloopSm90TmaGmmaWarpSpecializedILi3ENS5_IJNS4_1CILi1EEESB_SB_EEENS1_35KernelTmaWarpSpecializedCooperativeEEENS5_IJNSA_ILi256EEESF_NSA_ILi64EEEEEENS_6half_tENS5_IJSB_llEEESI_NS5_IJlSB_lEEENS4_8TiledMMAINS4_8MMA_AtomIJNS4_4SM904GMMA26MMA_64x256x16_F32F16F16_SSILNSO_5MajorE1ELSQ_0ELNSO_7ScaleInE1ELSR_1EEEEEENS4_6LayoutINS5_IJNSA_ILi2EEESB_SB_EEENS5_IJSB_NSA_ILi0EEESX_EEEEENS5_IJNS4_10UnderscoreES10_S10_EEEEENS4_13SM90_TMA_LOADENS4_14ComposedLayoutINS4_7SwizzleILi3ELi4ELi3EEENS4_18smem_ptr_flag_bitsILi16EEENSU_INS5_IJSG_NSA_ILi8EEEEEENS5_IJSB_SG_EEEEEEEvNS4_8identityES13_NS14_IS16_S18_NSU_INS5_IJS19_SG_EEENS5_IJSG_SB_EEEEEEEvS1E_EENS_8epilogue10collective6detail29Sm90TmaWarpSpecializedAdapterINS1L_15DefaultEpilogueISI_SK_SK_NS1K_6thread17LinearCombinationISI_Li1EffLNS1P_9ScaleType4KindE0ELNS_15FloatRoundStyleE2ESI_EENS1_15EpilogueDefaultEEEEEvvEEEEvNT_6ParamsE --------------------------
	.section	.nv.constant0._ZN7cutlass13device_kernelINS_4gemm6kernel13GemmUniversalIN4cute5tupleIJiiiiEEENS1_10collective13CollectiveMmaINS1_34MainloopSm90TmaGmmaWarpSpecializedILi3ENS5_IJNS4_1CILi1EEESB_SB_EEENS1_35KernelTmaWarpSpecializedCooperativeEEENS5_IJNSA_ILi256EEESF_NSA_ILi64EEEEEENS_6half_tENS5_IJSB_llEEESI_NS5_IJlSB_lEEENS4_8TiledMMAINS4_8MMA_AtomIJNS4_4SM904GMMA26MMA_64x256x16_F32F16F16_SSILNSO_5MajorE1ELSQ_0ELNSO_7ScaleInE1ELSR_1EEEEEENS4_6LayoutINS5_IJNSA_ILi2EEESB_SB_EEENS5_IJSB_NSA_ILi0EEESX_EEEEENS5_IJNS4_10UnderscoreES10_S10_EEEEENS4_13SM90_TMA_LOADENS4_14ComposedLayoutINS4_7SwizzleILi3ELi4ELi3EEENS4_18smem_ptr_flag_bitsILi16EEENSU_INS5_IJSG_NSA_ILi8EEEEEENS5_IJSB_SG_EEEEEEEvNS4_8identityES13_NS14_IS16_S18_NSU_INS5_IJS19_SG_EEENS5_IJSG_SB_EEEEEEEvS1E_EENS_8epilogue10collective6detail29Sm90TmaWarpSpecializedAdapterINS1L_15DefaultEpilogueISI_SK_SK_NS1K_6thread17LinearCombinationISI_Li1EffLNS1P_9ScaleType4KindE0ELNS_15FloatRoundStyleE2ESI_EENS1_15EpilogueDefaultEEEEEvvEEEEvNT_6ParamsE,"a",@progbits
	.sectionflags	@""
	.align	4
.nv.constant0._ZN7cutlass13device_kernelINS_4gemm6kernel13GemmUniversalIN4cute5tupleIJiiiiEEENS1_10collective13CollectiveMmaINS1_34MainloopSm90TmaGmmaWarpSpecializedILi3ENS5_IJNS4_1CILi1EEESB_SB_EEENS1_35KernelTmaWarpSpecializedCooperativeEEENS5_IJNSA_ILi256EEESF_NSA_ILi64EEEEEENS_6half_tENS5_IJSB_llEEESI_NS5_IJlSB_lEEENS4_8TiledMMAINS4_8MMA_AtomIJNS4_4SM904GMMA26MMA_64x256x16_F32F16F16_SSILNSO_5MajorE1ELSQ_0ELNSO_7ScaleInE1ELSR_1EEEEEENS4_6LayoutINS5_IJNSA_ILi2EEESB_SB_EEENS5_IJSB_NSA_ILi0EEESX_EEEEENS5_IJNS4_10UnderscoreES10_S10_EEEEENS4_13SM90_TMA_LOADENS4_14ComposedLayoutINS4_7SwizzleILi3ELi4ELi3EEENS4_18smem_ptr_flag_bitsILi16EEENSU_INS5_IJSG_NSA_ILi8EEEEEENS5_IJSB_SG_EEEEEEEvNS4_8identityES13_NS14_IS16_S18_NSU_INS5_IJS19_SG_EEENS5_IJSG_SB_EEEEEEEvS1E_EENS_8epilogue10collective6detail29Sm90TmaWarpSpecializedAdapterINS1L_15DefaultEpilogueISI_SK_SK_NS1K_6thread17LinearCombinationISI_Li1EffLNS1P_9ScaleType4KindE0ELNS_15FloatRoundStyleE2ESI_EENS1_15EpilogueDefaultEEEEEvvEEEEvNT_6ParamsE:
	.zero		1664


//--------------------- SYMBOLS --------------------------

	.type		.nv.reservedSmem.offset0,@object
	.size		.nv.reservedSmem.offset0,0x4
	.type		__assertfail,@function
